	.headerflags	@"EF_CUDA_TEXMODE_UNIFIED EF_CUDA_64BIT_ADDRESS EF_CUDA_SM86 EF_CUDA_VIRTUAL_SM(EF_CUDA_SM86)"
	.elftype	@"ET_EXEC"


//--------------------- .nv.info                  --------------------------
	.section	.nv.info,"",@"SHT_CUDA_INFO"
	.align	4


	//----- nvinfo : EIATTR_REGCOUNT
	.align		4
        /*0000*/ 	.byte	0x04, 0x2f
        /*0002*/ 	.short	(.L_2 - .L_1)
	.align		4
.L_1:
        /*0004*/ 	.word	index@(triton_red_fused__to_copy_add_amax_amin_clamp_mul_native_layer_norm_reciprocal_12)
        /*0008*/ 	.word	0x00000027


	//----- nvinfo : EIATTR_MIN_STACK_SIZE
	.align		4
.L_2:
        /*000c*/ 	.byte	0x04, 0x12
        /*000e*/ 	.short	(.L_4 - .L_3)
	.align		4
.L_3:
        /*0010*/ 	.word	index@(triton_red_fused__to_copy_add_amax_amin_clamp_mul_native_layer_norm_reciprocal_12)
        /*0014*/ 	.word	0x00000000


	//----- nvinfo : EIATTR_FRAME_SIZE
	.align		4
.L_4:
        /*0018*/ 	.byte	0x04, 0x11
        /*001a*/ 	.short	(.L_6 - .L_5)
	.align		4
.L_5:
        /*001c*/ 	.word	index@(triton_red_fused__to_copy_add_amax_amin_clamp_mul_native_layer_norm_reciprocal_12)
        /*0020*/ 	.word	0x00000000


	//----- nvinfo : EIATTR_MIN_STACK_SIZE
	.align		4
.L_6:
        /*0024*/ 	.byte	0x04, 0x12
        /*0026*/ 	.short	(.L_8 - .L_7)
	.align		4
.L_7:
        /*0028*/ 	.word	index@(triton_red_fused__to_copy_add_amax_amin_clamp_mul_native_layer_norm_reciprocal_12)
        /*002c*/ 	.word	0x00000000
.L_8:


//--------------------- .nv.info.triton_red_fused__to_copy_add_amax_amin_clamp_mul_native_layer_norm_reciprocal_12 --------------------------
	.section	.nv.info.triton_red_fused__to_copy_add_amax_amin_clamp_mul_native_layer_norm_reciprocal_12,"",@"SHT_CUDA_INFO"
	.sectionflags	@""
	.align	4


	//----- nvinfo : EIATTR_CUDA_API_VERSION
	.align		4
        /*0000*/ 	.byte	0x04, 0x37
        /*0002*/ 	.short	(.L_10 - .L_9)
.L_9:
        /*0004*/ 	.word	0x0000007c


	//----- nvinfo : EIATTR_SW2861232_WAR
	.align		4
.L_10:
        /*0008*/ 	.byte	0x01, 0x35
	.zero		2


	//----- nvinfo : EIATTR_PARAM_CBANK
	.align		4
        /*000c*/ 	.byte	0x04, 0x0a
        /*000e*/ 	.short	(.L_12 - .L_11)
	.align		4
.L_11:
        /*0010*/ 	.word	index@(.nv.constant0.triton_red_fused__to_copy_add_amax_amin_clamp_mul_native_layer_norm_reciprocal_12)
        /*0014*/ 	.short	0x0160
        /*0016*/ 	.short	0x0078


	//----- nvinfo : EIATTR_CBANK_PARAM_SIZE
	.align		4
.L_12:
        /*0018*/ 	.byte	0x03, 0x19
        /*001a*/ 	.short	0x0078


	//----- nvinfo : EIATTR_KPARAM_INFO
	.align		4
        /*001c*/ 	.byte	0x04, 0x17
        /*001e*/ 	.short	(.L_14 - .L_13)
.L_13:
        /*0020*/ 	.word	0x00000000
        /*0024*/ 	.short	0x000f
        /*0026*/ 	.short	0x0070
        /*0028*/ 	.byte	0x00, 0xf4, 0x21, 0x00


	//----- nvinfo : EIATTR_KPARAM_INFO
	.align		4
.L_14:
        /*002c*/ 	.byte	0x04, 0x17
        /*002e*/ 	.short	(.L_16 - .L_15)
.L_15:
        /*0030*/ 	.word	0x00000000
        /*0034*/ 	.short	0x000e
        /*0036*/ 	.short	0x006c
        /*0038*/ 	.byte	0x00, 0xf0, 0x11, 0x00


	//----- nvinfo : EIATTR_KPARAM_INFO
	.align		4
.L_16:
        /*003c*/ 	.byte	0x04, 0x17
        /*003e*/ 	.short	(.L_18 - .L_17)
.L_17:
        /*0040*/ 	.word	0x00000000
        /*0044*/ 	.short	0x000d
        /*0046*/ 	.short	0x0068
        /*0048*/ 	.byte	0x00, 0xf0, 0x11, 0x00


	//----- nvinfo : EIATTR_KPARAM_INFO
	.align		4
.L_18:
        /*004c*/ 	.byte	0x04, 0x17
        /*004e*/ 	.short	(.L_20 - .L_19)
.L_19:
        /*0050*/ 	.word	0x00000000
        /*0054*/ 	.short	0x000c
        /*0056*/ 	.short	0x0060
        /*0058*/ 	.byte	0x00, 0xf4, 0x21, 0x00


	//----- nvinfo : EIATTR_KPARAM_INFO
	.align		4
.L_20:
        /*005c*/ 	.byte	0x04, 0x17
        /*005e*/ 	.short	(.L_22 - .L_21)
.L_21:
        /*0060*/ 	.word	0x00000000
        /*0064*/ 	.short	0x000b
        /*0066*/ 	.short	0x0058
        /*0068*/ 	.byte	0x00, 0xf4, 0x21, 0x00


	//----- nvinfo : EIATTR_KPARAM_INFO
	.align		4
.L_22:
        /*006c*/ 	.byte	0x04, 0x17
        /*006e*/ 	.short	(.L_24 - .L_23)
.L_23:
        /*0070*/ 	.word	0x00000000
        /*0074*/ 	.short	0x000a
        /*0076*/ 	.short	0x0050
        /*0078*/ 	.byte	0x00, 0xf4, 0x21, 0x00


	//----- nvinfo : EIATTR_KPARAM_INFO
	.align		4
.L_24:
        /*007c*/ 	.byte	0x04, 0x17
        /*007e*/ 	.short	(.L_26 - .L_25)
.L_25:
        /*0080*/ 	.word	0x00000000
        /*0084*/ 	.short	0x0009
        /*0086*/ 	.short	0x0048
        /*0088*/ 	.byte	0x00, 0xf4, 0x21, 0x00


	//----- nvinfo : EIATTR_KPARAM_INFO
	.align		4
.L_26:
        /*008c*/ 	.byte	0x04, 0x17
        /*008e*/ 	.short	(.L_28 - .L_27)
.L_27:
        /*0090*/ 	.word	0x00000000
        /*0094*/ 	.short	0x0008
        /*0096*/ 	.short	0x0040
        /*0098*/ 	.byte	0x00, 0xf4, 0x21, 0x00


	//----- nvinfo : EIATTR_KPARAM_INFO
	.align		4
.L_28:
        /*009c*/ 	.byte	0x04, 0x17
        /*009e*/ 	.short	(.L_30 - .L_29)
.L_29:
        /*00a0*/ 	.word	0x00000000
        /*00a4*/ 	.short	0x0007
        /*00a6*/ 	.short	0x0038
        /*00a8*/ 	.byte	0x00, 0xf4, 0x21, 0x00


	//----- nvinfo : EIATTR_KPARAM_INFO
	.align		4
.L_30:
        /*00ac*/ 	.byte	0x04, 0x17
        /*00ae*/ 	.short	(.L_32 - .L_31)
.L_31:
        /*00b0*/ 	.word	0x00000000
        /*00b4*/ 	.short	0x0006
        /*00b6*/ 	.short	0x0030
        /*00b8*/ 	.byte	0x00, 0xf4, 0x21, 0x00


	//----- nvinfo : EIATTR_KPARAM_INFO
	.align		4
.L_32:
        /*00bc*/ 	.byte	0x04, 0x17
        /*00be*/ 	.short	(.L_34 - .L_33)
.L_33:
        /*00c0*/ 	.word	0x00000000
        /*00c4*/ 	.short	0x0005
        /*00c6*/ 	.short	0x0028
        /*00c8*/ 	.byte	0x00, 0xf4, 0x21, 0x00


	//----- nvinfo : EIATTR_KPARAM_INFO
	.align		4
.L_34:
        /*00cc*/ 	.byte	0x04, 0x17
        /*00ce*/ 	.short	(.L_36 - .L_35)
.L_35:
        /*00d0*/ 	.word	0x00000000
        /*00d4*/ 	.short	0x0004
        /*00d6*/ 	.short	0x0020
        /*00d8*/ 	.byte	0x00, 0xf4, 0x21, 0x00


	//----- nvinfo : EIATTR_KPARAM_INFO
	.align		4
.L_36:
        /*00dc*/ 	.byte	0x04, 0x17
        /*00de*/ 	.short	(.L_38 - .L_37)
.L_37:
        /*00e0*/ 	.word	0x00000000
        /*00e4*/ 	.short	0x0003
        /*00e6*/ 	.short	0x0018
        /*00e8*/ 	.byte	0x00, 0xf4, 0x21, 0x00


	//----- nvinfo : EIATTR_KPARAM_INFO
	.align		4
.L_38:
        /*00ec*/ 	.byte	0x04, 0x17
        /*00ee*/ 	.short	(.L_40 - .L_39)
.L_39:
        /*00f0*/ 	.word	0x00000000
        /*00f4*/ 	.short	0x0002
        /*00f6*/ 	.short	0x0010
        /*00f8*/ 	.byte	0x00, 0xf4, 0x21, 0x00


	//----- nvinfo : EIATTR_KPARAM_INFO
	.align		4
.L_40:
        /*00fc*/ 	.byte	0x04, 0x17
        /*00fe*/ 	.short	(.L_42 - .L_41)
.L_41:
        /*0100*/ 	.word	0x00000000
        /*0104*/ 	.short	0x0001
        /*0106*/ 	.short	0x0008
        /*0108*/ 	.byte	0x00, 0xf4, 0x21, 0x00


	//----- nvinfo : EIATTR_KPARAM_INFO
	.align		4
.L_42:
        /*010c*/ 	.byte	0x04, 0x17
        /*010e*/ 	.short	(.L_44 - .L_43)
.L_43:
        /*0110*/ 	.word	0x00000000
        /*0114*/ 	.short	0x0000
        /*0116*/ 	.short	0x0000
        /*0118*/ 	.byte	0x00, 0xf4, 0x21, 0x00


	//----- nvinfo : EIATTR_MAXREG_COUNT
	.align		4
.L_44:
        /*011c*/ 	.byte	0x03, 0x1b
        /*011e*/ 	.short	0x0040


	//----- nvinfo : EIATTR_COOP_GROUP_MASK_REGIDS
	.align		4
        /*0120*/ 	.byte	0x04, 0x29
        /*0122*/ 	.short	(.L_46 - .L_45)


	//   ....[0]....
.L_45:
        /*0124*/ 	.word	0xffffffff


	//   ....[1]....
        /*0128*/ 	.word	0xffffffff


	//   ....[2]....
        /*012c*/ 	.word	0xffffffff


	//   ....[3]....
        /*0130*/ 	.word	0xffffffff


	//   ....[4]....
        /*0134*/ 	.word	0xffffffff


	//   ....[5]....
        /*0138*/ 	.word	0xffffffff


	//   ....[6]....
        /*013c*/ 	.word	0xffffffff


	//   ....[7]....
        /*0140*/ 	.word	0xffffffff


	//   ....[8]....
        /*0144*/ 	.word	0xffffffff


	//   ....[9]....
        /*0148*/ 	.word	0xffffffff


	//   ....[10]....
        /*014c*/ 	.word	0xffffffff


	//   ....[11]....
        /*0150*/ 	.word	0xffffffff


	//   ....[12]....
        /*0154*/ 	.word	0xffffffff


	//   ....[13]....
        /*0158*/ 	.word	0xffffffff


	//   ....[14]....
        /*015c*/ 	.word	0xffffffff


	//   ....[15]....
        /*0160*/ 	.word	0xffffffff


	//   ....[16]....
        /*0164*/ 	.word	0xffffffff


	//   ....[17]....
        /*0168*/ 	.word	0xffffffff


	//   ....[18]....
        /*016c*/ 	.word	0xffffffff


	//   ....[19]....
        /*0170*/ 	.word	0xffffffff


	//   ....[20]....
        /*0174*/ 	.word	0xffffffff


	//   ....[21]....
        /*0178*/ 	.word	0xffffffff


	//   ....[22]....
        /*017c*/ 	.word	0xffffffff


	//   ....[23]....
        /*0180*/ 	.word	0xffffffff


	//   ....[24]....
        /*0184*/ 	.word	0xffffffff


	//   ....[25]....
        /*0188*/ 	.word	0xffffffff


	//   ....[26]....
        /*018c*/ 	.word	0xffffffff


	//   ....[27]....
        /*0190*/ 	.word	0xffffffff


	//   ....[28]....
        /*0194*/ 	.word	0xffffffff


	//   ....[29]....
        /*0198*/ 	.word	0xffffffff


	//   ....[30]....
        /*019c*/ 	.word	0xffffffff


	//   ....[31]....
        /*01a0*/ 	.word	0xffffffff


	//   ....[32]....
        /*01a4*/ 	.word	0xffffffff


	//   ....[33]....
        /*01a8*/ 	.word	0xffffffff


	//   ....[34]....
        /*01ac*/ 	.word	0xffffffff


	//   ....[35]....
        /*01b0*/ 	.word	0xffffffff


	//   ....[36]....
        /*01b4*/ 	.word	0xffffffff


	//   ....[37]....
        /*01b8*/ 	.word	0xffffffff


	//   ....[38]....
        /*01bc*/ 	.word	0xffffffff


	//   ....[39]....
        /*01c0*/ 	.word	0xffffffff


	//   ....[40]....
        /*01c4*/ 	.word	0xffffffff


	//   ....[41]....
        /*01c8*/ 	.word	0xffffffff


	//   ....[42]....
        /*01cc*/ 	.word	0xffffffff


	//   ....[43]....
        /*01d0*/ 	.word	0xffffffff


	//   ....[44]....
        /*01d4*/ 	.word	0xffffffff


	//   ....[45]....
        /*01d8*/ 	.word	0xffffffff


	//   ....[46]....
        /*01dc*/ 	.word	0xffffffff


	//   ....[47]....
        /*01e0*/ 	.word	0xffffffff


	//   ....[48]....
        /*01e4*/ 	.word	0xffffffff


	//   ....[49]....
        /*01e8*/ 	.word	0xffffffff


	//----- nvinfo : EIATTR_COOP_GROUP_INSTR_OFFSETS
	.align		4
.L_46:
        /*01ec*/ 	.byte	0x04, 0x28
        /*01ee*/ 	.short	(.L_48 - .L_47)


	//   ....[0]....
.L_47:
        /*01f0*/ 	.word	0x000006e0


	//   ....[1]....
        /*01f4*/ 	.word	0x000008f0


	//   ....[2]....
        /*01f8*/ 	.word	0x00000990


	//   ....[3]....
        /*01fc*/ 	.word	0x000009d0


	//   ....[4]....
        /*0200*/ 	.word	0x00000a40


	//   ....[5]....
        /*0204*/ 	.word	0x00000ae0


	//   ....[6]....
        /*0208*/ 	.word	0x00000b20


	//   ....[7]....
        /*020c*/ 	.word	0x00000ba0


	//   ....[8]....
        /*0210*/ 	.word	0x00000c30


	//   ....[9]....
        /*0214*/ 	.word	0x00000c70


	//   ....[10]....
        /*0218*/ 	.word	0x00000d20


	//   ....[11]....
        /*021c*/ 	.word	0x00000d80


	//   ....[12]....
        /*0220*/ 	.word	0x00000dc0


	//   ....[13]....
        /*0224*/ 	.word	0x00000eb0


	//   ....[14]....
        /*0228*/ 	.word	0x00000ef0


	//   ....[15]....
        /*022c*/ 	.word	0x00001090


	//   ....[16]....
        /*0230*/ 	.word	0x000010e0


	//   ....[17]....
        /*0234*/ 	.word	0x00001110


	//   ....[18]....
        /*0238*/ 	.word	0x00001140


	//   ....[19]....
        /*023c*/ 	.word	0x000011d0


	//   ....[20]....
        /*0240*/ 	.word	0x00001260


	//   ....[21]....
        /*0244*/ 	.word	0x00001290


	//   ....[22]....
        /*0248*/ 	.word	0x00001340


	//   ....[23]....
        /*024c*/ 	.word	0x000013a0


	//   ....[24]....
        /*0250*/ 	.word	0x000013e0


	//   ....[25]....
        /*0254*/ 	.word	0x000014b0


	//   ....[26]....
        /*0258*/ 	.word	0x000014f0


	//   ....[27]....
        /*025c*/ 	.word	0x00001530


	//   ....[28]....
        /*0260*/ 	.word	0x00001610


	//   ....[29]....
        /*0264*/ 	.word	0x00001650


	//   ....[30]....
        /*0268*/ 	.word	0x00001c50


	//   ....[31]....
        /*026c*/ 	.word	0x00001c90


	//   ....[32]....
        /*0270*/ 	.word	0x00001cd0


	//   ....[33]....
        /*0274*/ 	.word	0x00001d10


	//   ....[34]....
        /*0278*/ 	.word	0x00001d50


	//   ....[35]....
        /*027c*/ 	.word	0x00001eb0


	//   ....[36]....
        /*0280*/ 	.word	0x00001ef0


	//   ....[37]....
        /*0284*/ 	.word	0x00001f30


	//   ....[38]....
        /*0288*/ 	.word	0x00001f70


	//   ....[39]....
        /*028c*/ 	.word	0x00001fb0


	//   ....[40]....
        /*0290*/ 	.word	0x00001ff0


	//   ....[41]....
        /*0294*/ 	.word	0x00002030


	//   ....[42]....
        /*0298*/ 	.word	0x00002070


	//   ....[43]....
        /*029c*/ 	.word	0x000020b0


	//   ....[44]....
        /*02a0*/ 	.word	0x00002140


	//   ....[45]....
        /*02a4*/ 	.word	0x000021d0


	//   ....[46]....
        /*02a8*/ 	.word	0x00002220


	//   ....[47]....
        /*02ac*/ 	.word	0x00002260


	//   ....[48]....
        /*02b0*/ 	.word	0x000022a0


	//   ....[49]....
        /*02b4*/ 	.word	0x000022e0


	//----- nvinfo : EIATTR_EXIT_INSTR_OFFSETS
	.align		4
.L_48:
        /*02b8*/ 	.byte	0x04, 0x1c
        /*02ba*/ 	.short	(.L_50 - .L_49)


	//   ....[0]....
.L_49:
        /*02bc*/ 	.word	0x000028d0


	//   ....[1]....
        /*02c0*/ 	.word	0x000028f0


	//----- nvinfo : EIATTR_REQNTID
	.align		4
.L_50:
        /*02c4*/ 	.byte	0x04, 0x10
        /*02c6*/ 	.short	(.L_52 - .L_51)
.L_51:
        /*02c8*/ 	.word	0x00000400
        /*02cc*/ 	.word	0x00000001
        /*02d0*/ 	.word	0x00000001


	//----- nvinfo : EIATTR_CRS_STACK_SIZE
	.align		4
.L_52:
        /*02d4*/ 	.byte	0x04, 0x1e
        /*02d6*/ 	.short	(.L_54 - .L_53)
.L_53:
        /*02d8*/ 	.word	0x00000000
.L_54:


//--------------------- .nv.callgraph             --------------------------
	.section	.nv.callgraph,"",@"SHT_CUDA_CALLGRAPH"
	.align	4
	.sectionentsize	8
	.align		4
        /*0000*/ 	.word	0x00000000
	.align		4
        /*0004*/ 	.word	0xffffffff
	.align		4
        /*0008*/ 	.word	0x00000000
	.align		4
        /*000c*/ 	.word	0xfffffffe
	.align		4
        /*0010*/ 	.word	0x00000000
	.align		4
        /*0014*/ 	.word	0xfffffffd
	.align		4
        /*0018*/ 	.word	0x00000000
	.align		4
        /*001c*/ 	.word	0xfffffffc


//--------------------- .nv.rel.action            --------------------------
	.section	.nv.rel.action,"",@"SHT_CUDA_RELOCINFO"
	.align	8
	.sectionentsize	8
        /*0000*/ 	.byte	0x73, 0x00, 0x00, 0x00, 0x00, 0x00, 0x00, 0x00, 0x00, 0x00, 0x00, 0x11, 0x25, 0x00, 0x05, 0x36


//--------------------- .nv.constant4             --------------------------
	.section	.nv.constant4,"a",@progbits
	.align	8
	.align		8
.nv.constant4:
        /*0000*/ 	.dword	_$_str


//--------------------- .nv.constant0.triton_red_fused__to_copy_add_amax_amin_clamp_mul_native_layer_norm_reciprocal_12 --------------------------
	.section	.nv.constant0.triton_red_fused__to_copy_add_amax_amin_clamp_mul_native_layer_norm_reciprocal_12,"a",@progbits
	.sectionflags	@""
	.align	4
.nv.constant0.triton_red_fused__to_copy_add_amax_amin_clamp_mul_native_layer_norm_reciprocal_12:
	.zero		472


//--------------------- .text.triton_red_fused__to_copy_add_amax_amin_clamp_mul_native_layer_norm_reciprocal_12 --------------------------
	.section	.text.triton_red_fused__to_copy_add_amax_amin_clamp_mul_native_layer_norm_reciprocal_12,"ax",@progbits
	.sectionflags	@"SHF_BARRIERS=1"
	.sectioninfo	@"SHI_REGISTERS=39"
	.align	128
        .global         triton_red_fused__to_copy_add_amax_amin_clamp_mul_native_layer_norm_reciprocal_12
        .type           triton_red_fused__to_copy_add_amax_amin_clamp_mul_native_layer_norm_reciprocal_12,@function
        .size           triton_red_fused__to_copy_add_amax_amin_clamp_mul_native_layer_norm_reciprocal_12,(.L_x_3 - triton_red_fused__to_copy_add_amax_amin_clamp_mul_native_layer_norm_reciprocal_12)
        .other          triton_red_fused__to_copy_add_amax_amin_clamp_mul_native_layer_norm_reciprocal_12,@"STO_CUDA_ENTRY STV_DEFAULT"
triton_red_fused__to_copy_add_amax_amin_clamp_mul_native_layer_norm_reciprocal_12:
.text.triton_red_fused__to_copy_add_amax_amin_clamp_mul_native_layer_norm_reciprocal_12:
[----:B------:R-:W-:Y:S02]  /*0000*/  IMAD.MOV.U32 R1, RZ, RZ, c[0x0][0x28] ;  /* 0x00000a00ff017624 */ /* 0x000fe400078e00ff */
[----:B------:R-:W0:Y:S01]  /*0010*/  S2R R12, SR_CTAID.X ;  /* 0x00000000000c7919 */ /* 0x000e220000002500 */
[----:B------:R-:W-:Y:S01]  /*0020*/  IMAD.MOV.U32 R3, RZ, RZ, 0x2 ;  /* 0x00000002ff037424 */ /* 0x000fe200078e00ff */
[----:B------:R-:W-:Y:S01]  /*0030*/  PRMT R16, RZ, 0x7610, R16 ;  /* 0x00007610ff107816 */ /* 0x000fe20000000010 */
[----:B------:R-:W-:Y:S01]  /*0040*/  ULDC.64 UR4, c[0x0][0x118] ;  /* 0x0000460000047ab9 */ /* 0x000fe20000000a00 */
[----:B------:R-:W-:Y:S02]  /*0050*/  PRMT R30, RZ, 0x7610, R30 ;  /* 0x00007610ff1e7816 */ /* 0x000fe4000000001e */
[C---:B0-----:R-:W-:Y:S01]  /*0060*/  ISETP.GE.AND P2, PT, R12.reuse, 0x200, PT ;  /* 0x000002000c00780c */ /* 0x041fe20003f46270 */
[----:B------:R-:W-:-:S04]  /*0070*/  IMAD.WIDE R4, R12, R3, c[0x0][0x180] ;  /* 0x000060000c047625 */ /* 0x000fc800078e0203 */
[----:B------:R-:W-:-:S08]  /*0080*/  IMAD.WIDE R6, R12, R3, c[0x0][0x188] ;  /* 0x000062000c067625 */ /* 0x000fd000078e0203 */
[----:B------:R0:W2:Y:S04]  /*0090*/  @!P2 LDG.E.EL.U16 R16, [R4.64] ;  /* 0x000000040410a981 */ /* 0x0000a8000c2e1500 */
[----:B------:R1:W3:Y:S04]  /*00a0*/  @!P2 LDG.E.EL.U16 R30, [R6.64] ;  /* 0x00000004061ea981 */ /* 0x0002e8000c2e1500 */
[----:B------:R-:W4:Y:S01]  /*00b0*/  S2R R11, SR_TID.X ;  /* 0x00000000000b7919 */ /* 0x000f220000002100 */
[----:B------:R-:W-:Y:S01]  /*00c0*/  IMAD.MOV.U32 R19, RZ, RZ, 0x4 ;  /* 0x00000004ff137424 */ /* 0x000fe200078e00ff */
[----:B------:R-:W-:Y:S01]  /*00d0*/  CS2R R8, SRZ ;  /* 0x0000000000087805 */ /* 0x000fe2000001ff00 */
[----:B----4-:R-:W-:-:S05]  /*00e0*/  IMAD.SHL.U32 R0, R11, 0x2, RZ ;  /* 0x000000020b007824 */ /* 0x010fca00078e00ff */
[----:B------:R-:W-:-:S05]  /*00f0*/  LOP3.LUT R2, R0, 0x7fe, RZ, 0xc0, !PT ;  /* 0x000007fe00027812 */ /* 0x000fca00078ec0ff */
[----:B------:R-:W-:Y:S02]  /*0100*/  IMAD R10, R12, 0xc00, R2 ;  /* 0x00000c000c0a7824 */ /* 0x000fe400078e0202 */
[----:B------:R-:W-:-:S04]  /*0110*/  IMAD.WIDE.U32 R20, R2, R3, c[0x0][0x190] ;  /* 0x0000640002147625 */ /* 0x000fc800078e0003 */
[----:B------:R-:W-:Y:S01]  /*0120*/  IMAD.WIDE R28, R10, R19, c[0x0][0x178] ;  /* 0x00005e000a1c7625 */ /* 0x000fe200078e0213 */
[----:B------:R-:W4:Y:S03]  /*0130*/  LDG.E.EL R33, [R20.64] ;  /* 0x0000000414217981 */ /* 0x000f26000c2e1900 */
[CC--:B------:R-:W-:Y:S01]  /*0140*/  IMAD.WIDE.U32 R22, R2.reuse, R3.reuse, c[0x0][0x198] ;  /* 0x0000660002167625 */ /* 0x0c0fe200078e0003 */
[----:B------:R5:W4:Y:S03]  /*0150*/  @!P2 LDG.E.EF.64 R8, [R28.64] ;  /* 0x000000041c08a981 */ /* 0x000b26000c0e1b00 */
[-C--:B-1----:R-:W-:Y:S01]  /*0160*/  IMAD.WIDE.U32 R6, R2, R3.reuse, c[0x0][0x170] ;  /* 0x00005c0002067625 */ /* 0x082fe200078e0003 */
[----:B------:R-:W4:Y:S03]  /*0170*/  LDG.E.EL R34, [R22.64] ;  /* 0x0000000416227981 */ /* 0x000f26000c2e1900 */
[----:B------:R-:W-:Y:S01]  /*0180*/  IMAD.MOV.U32 R31, RZ, RZ, RZ ;  /* 0x000000ffff1f7224 */ /* 0x000fe200078e00ff */
[----:B------:R-:W4:Y:S01]  /*0190*/  LDG.E.EL R32, [R6.64+0x3000] ;  /* 0x0030000406207981 */ /* 0x000f22000c2e1900 */
[----:B------:R-:W-:-:S04]  /*01a0*/  IMAD.WIDE R26, R10, R3, c[0x0][0x160] ;  /* 0x000058000a1a7625 */ /* 0x000fc800078e0203 */
[C---:B0-----:R-:W-:Y:S01]  /*01b0*/  IMAD.WIDE.U32 R4, R2.reuse, R19, c[0x0][0x168] ;  /* 0x00005a0002047625 */ /* 0x041fe200078e0013 */
[----:B------:R0:W4:Y:S04]  /*01c0*/  @!P2 LDG.E.EF R31, [R26.64] ;  /* 0x000000041a1fa981 */ /* 0x000128000c0e1900 */
[----:B------:R-:W4:Y:S01]  /*01d0*/  LDG.E.EL.64 R24, [R4.64+0x6000] ;  /* 0x0060000404187981 */ /* 0x000f22000c2e1b00 */
[----:B-----5:R-:W-:Y:S01]  /*01e0*/  LOP3.LUT R29, R2, 0x800, RZ, 0xfc, !PT ;  /* 0x00000800021d7812 */ /* 0x020fe200078efcff */
[----:B------:R-:W-:Y:S02]  /*01f0*/  IMAD.MOV.U32 R36, RZ, RZ, RZ ;  /* 0x000000ffff247224 */ /* 0x000fe400078e00ff */
[----:B--2---:R-:W-:-:S05]  /*0200*/  IMAD.U32 R0, R16, 0x10000, RZ ;  /* 0x0001000010007824 */ /* 0x004fca00078e00ff */
[----:B------:R-:W-:-:S04]  /*0210*/  FSETP.GE.AND P0, PT, R0, RZ, PT ;  /* 0x000000ff0000720b */ /* 0x000fc80003f06000 */
[----:B------:R-:W-:Y:S01]  /*0220*/  SEL R16, R16, RZ, !P0 ;  /* 0x000000ff10107207 */ /* 0x000fe20004000000 */
[----:B---3--:R-:W-:-:S03]  /*0230*/  IMAD.U32 R28, R30, 0x10000, RZ ;  /* 0x000100001e1c7824 */ /* 0x008fc600078e00ff */
[----:B------:R-:W-:Y:S02]  /*0240*/  SHF.L.U32 R16, R16, 0x10, RZ ;  /* 0x0000001010107819 */ /* 0x000fe400000006ff */
[----:B------:R-:W-:-:S03]  /*0250*/  FSETP.GTU.AND P1, PT, R28, RZ, PT ;  /* 0x000000ff1c00720b */ /* 0x000fc60003f2c000 */
[----:B------:R-:W-:Y:S01]  /*0260*/  FADD R0, RZ, -R16 ;  /* 0x80000010ff007221 */ /* 0x000fe20000000000 */
[----:B------:R-:W-:-:S04]  /*0270*/  SEL R30, R30, RZ, P1 ;  /* 0x000000ff1e1e7207 */ /* 0x000fc80000800000 */
[----:B------:R-:W-:Y:S01]  /*0280*/  FSETP.NAN.AND P0, PT, R0, R0, PT ;  /* 0x000000000000720b */ /* 0x000fe20003f08000 */
[----:B0-----:R-:W-:-:S05]  /*0290*/  IMAD.U32 R27, R30, 0x10000, RZ ;  /* 0x000100001e1b7824 */ /* 0x001fca00078e00ff */
[----:B------:R-:W-:-:S07]  /*02a0*/  FSETP.GT.AND P1, PT, R0, R27, PT ;  /* 0x0000001b0000720b */ /* 0x000fce0003f24000 */
[----:B------:R-:W-:-:S05]  /*02b0*/  @!P0 FSEL R0, R0, R27, P1 ;  /* 0x0000001b00008208 */ /* 0x000fca0000800000 */
[----:B------:R-:W-:-:S05]  /*02c0*/  FMUL R0, R0, 0.0078740157186985015869 ;  /* 0x3c01020400007820 */ /* 0x000fca0000400000 */
[C---:B------:R-:W-:Y:S02]  /*02d0*/  FSETP.GT.AND P0, PT, R0.reuse, 9.9999997473787516356e-06, PT ;  /* 0x3727c5ac0000780b */ /* 0x040fe40003f04000 */
[----:B------:R-:W-:Y:S02]  /*02e0*/  FSETP.NAN.AND P1, PT, R0, R0, PT ;  /* 0x000000000000720b */ /* 0x000fe40003f28000 */
[----:B----4-:R-:W-:Y:S02]  /*02f0*/  PRMT R16, R33, 0x7632, R16 ;  /* 0x0000763221107816 */ /* 0x010fe40000000010 */
[----:B------:R-:W-:Y:S02]  /*0300*/  I2FP.F32.S32 R27, R8 ;  /* 0x00000008001b7245 */ /* 0x000fe40000201400 */
[----:B------:R-:W-:Y:S02]  /*0310*/  I2FP.F32.S32 R9, R9 ;  /* 0x0000000900097245 */ /* 0x000fe40000201400 */
[----:B------:R-:W-:-:S03]  /*0320*/  PRMT R28, R34, 0x7632, R28 ;  /* 0x00007632221c7816 */ /* 0x000fc6000000001c */
[----:B------:R-:W-:Y:S01]  /*0330*/  @!P0 FSEL R0, R0, 9.9999997473787516356e-06, P1 ;  /* 0x3727c5ac00008808 */ /* 0x000fe20000800000 */
[----:B------:R-:W-:Y:S01]  /*0340*/  IMAD.U32 R26, R33, 0x10000, RZ ;  /* 0x00010000211a7824 */ /* 0x000fe200078e00ff */
[----:B------:R-:W-:Y:S01]  /*0350*/  SHF.L.U32 R28, R28, 0x10, RZ ;  /* 0x000000101c1c7819 */ /* 0x000fe200000006ff */
[----:B------:R-:W-:Y:S01]  /*0360*/  IMAD.U32 R34, R34, 0x10000, RZ ;  /* 0x0001000022227824 */ /* 0x000fe200078e00ff */
[----:B------:R-:W-:Y:S01]  /*0370*/  PRMT R8, R32, 0x7632, R8 ;  /* 0x0000763220087816 */ /* 0x000fe20000000008 */
[----:B------:R-:W-:Y:S01]  /*0380*/  FMUL R27, R0, R27 ;  /* 0x0000001b001b7220 */ /* 0x000fe20000400000 */
[----:B------:R-:W-:Y:S01]  /*0390*/  IMAD.U32 R16, R16, 0x10000, RZ ;  /* 0x0001000010107824 */ /* 0x000fe200078e00ff */
[----:B------:R-:W-:Y:S02]  /*03a0*/  FMUL R9, R0, R9 ;  /* 0x0000000900097220 */ /* 0x000fe40000400000 */
[----:B------:R-:W-:Y:S01]  /*03b0*/  FFMA R26, R27, R26, R34 ;  /* 0x0000001a1b1a7223 */ /* 0x000fe20000000022 */
[----:B------:R-:W-:Y:S01]  /*03c0*/  IMAD.U32 R8, R8, 0x10000, RZ ;  /* 0x0001000008087824 */ /* 0x000fe200078e00ff */
[----:B------:R-:W-:Y:S01]  /*03d0*/  FFMA R27, R9, R16, R28 ;  /* 0x00000010091b7223 */ /* 0x000fe2000000001c */
[----:B------:R-:W-:Y:S01]  /*03e0*/  PRMT R16, R31, 0x7632, R16 ;  /* 0x000076321f107816 */ /* 0x000fe20000000010 */
[----:B------:R-:W-:Y:S01]  /*03f0*/  IMAD.U32 R9, R32, 0x10000, RZ ;  /* 0x0001000020097824 */ /* 0x000fe200078e00ff */
[----:B------:R-:W-:Y:S01]  /*0400*/  FADD R8, R25, R8 ;  /* 0x0000000819087221 */ /* 0x000fe20000000000 */
[----:B------:R-:W-:-:S02]  /*0410*/  ISETP.LT.U32.AND P0, PT, R29, 0xc00, PT ;  /* 0x00000c001d00780c */ /* 0x000fc40003f01070 */
[----:B------:R-:W-:Y:S01]  /*0420*/  IMAD.U32 R25, R16, 0x10000, RZ ;  /* 0x0001000010197824 */ /* 0x000fe200078e00ff */
[----:B------:R-:W-:Y:S01]  /*0430*/  FADD R9, R24, R9 ;  /* 0x0000000918097221 */ /* 0x000fe20000000000 */
[----:B------:R-:W-:Y:S01]  /*0440*/  IMAD.U32 R16, R31, 0x10000, RZ ;  /* 0x000100001f107824 */ /* 0x000fe200078e00ff */
[----:B------:R-:W-:Y:S01]  /*0450*/  ISETP.GE.U32.AND P1, PT, R29, 0xc00, PT ;  /* 0x00000c001d00780c */ /* 0x000fe20003f26070 */
[----:B------:R-:W-:Y:S01]  /*0460*/  FFMA R2, R8, R27, R25 ;  /* 0x0000001b08027223 */ /* 0x000fe20000000019 */
[----:B------:R-:W-:Y:S01]  /*0470*/  ISETP.LT.U32.AND.EX P0, PT, RZ, RZ, !P2, P0 ;  /* 0x000000ffff00720c */ /* 0x000fe20005701100 */
[----:B------:R-:W-:Y:S01]  /*0480*/  FFMA R27, R9, R26, R16 ;  /* 0x0000001a091b7223 */ /* 0x000fe20000000010 */
[----:B------:R-:W-:Y:S01]  /*0490*/  IMAD R16, R12, 0xc00, R29 ;  /* 0x00000c000c107824 */ /* 0x000fe200078e021d */
[----:B------:R-:W-:Y:S01]  /*04a0*/  ISETP.GE.U32.AND.EX P1, PT, RZ, RZ, PT, P1 ;  /* 0x000000ffff00720c */ /* 0x000fe20003f26110 */
[----:B------:R-:W-:Y:S01]  /*04b0*/  IMAD.WIDE R8, R10, R3, c[0x0][0x1a0] ;  /* 0x000068000a087625 */ /* 0x000fe200078e0203 */
[----:B------:R-:W-:Y:S01]  /*04c0*/  CS2R R28, SRZ ;  /* 0x00000000001c7805 */ /* 0x000fe2000001ff00 */
[----:B------:R-:W-:-:S02]  /*04d0*/  F2FP.BF16.PACK_AB R31, R2, R27 ;  /* 0x0000001b021f723e */ /* 0x000fc400000010ff */
[C---:B------:R-:W-:Y:S01]  /*04e0*/  IMAD.WIDE R32, R16.reuse, R19, c[0x0][0x178] ;  /* 0x00005e0010207625 */ /* 0x040fe200078e0213 */
[----:B------:R-:W-:Y:S02]  /*04f0*/  CS2R R34, SRZ ;  /* 0x0000000000227805 */ /* 0x000fe4000001ff00 */
[----:B------:R0:W-:Y:S04]  /*0500*/  @!P2 STG.E [R8.64], R31 ;  /* 0x0000001f0800a986 */ /* 0x0001e8000c101904 */
[----:B------:R1:W2:Y:S04]  /*0510*/  @P0 LDG.E.EF.64 R28, [R32.64] ;  /* 0x00000004201c0981 */ /* 0x0002a8000c0e1b00 */
[----:B------:R3:W4:Y:S04]  /*0520*/  @!P1 LDG.E.EL R35, [R20.64+0x1000] ;  /* 0x0010000414239981 */ /* 0x000728000c2e1900 */
[----:B------:R5:W4:Y:S01]  /*0530*/  @!P1 LDG.E.EL R36, [R22.64+0x1000] ;  /* 0x0010000416249981 */ /* 0x000b22000c2e1900 */
[----:B------:R-:W-:Y:S01]  /*0540*/  MOV R26, RZ ;  /* 0x000000ff001a7202 */ /* 0x000fe20000000f00 */
[----:B0-----:R-:W-:-:S02]  /*0550*/  IMAD.WIDE R30, R16, R3, c[0x0][0x160] ;  /* 0x00005800101e7625 */ /* 0x001fc400078e0203 */
[----:B------:R-:W4:Y:S01]  /*0560*/  @!P1 LDG.E.EL R34, [R6.64+0x4000] ;  /* 0x0040000406229981 */ /* 0x000f22000c2e1900 */
[----:B------:R-:W-:-:S03]  /*0570*/  CS2R R24, SRZ ;  /* 0x0000000000187805 */ /* 0x000fc6000001ff00 */
[----:B------:R0:W4:Y:S04]  /*0580*/  @P0 LDG.E.EF R26, [R30.64] ;  /* 0x000000041e1a0981 */ /* 0x000128000c0e1900 */
[----:B------:R-:W4:Y:S01]  /*0590*/  @!P1 LDG.E.EL.64 R24, [R4.64+0x8000] ;  /* 0x0080000404189981 */ /* 0x000f22000c2e1b00 */
[----:B------:R-:W-:-:S04]  /*05a0*/  ISETP.LT.AND P3, PT, R12, 0x200, PT ;  /* 0x000002000c00780c */ /* 0x000fc80003f61270 */
[----:B------:R-:W-:-:S05]  /*05b0*/  SEL R19, RZ, 0x3f800000, !P3 ;  /* 0x3f800000ff137807 */ /* 0x000fca0005800000 */
[----:B-----5:R-:W-:-:S05]  /*05c0*/  FADD R22, R19, 1 ;  /* 0x3f80000013167421 */ /* 0x020fca0000000000 */
[----:B------:R-:W-:-:S05]  /*05d0*/  FSEL R19, R22, R19, P0 ;  /* 0x0000001316137208 */ /* 0x000fca0000000000 */
[----:B---3--:R-:W-:-:S04]  /*05e0*/  FADD R20, R19, R19 ;  /* 0x0000001313147221 */ /* 0x008fc80000000000 */
[C---:B-1----:R-:W-:Y:S01]  /*05f0*/  FMUL R33, R20.reuse, 16777216 ;  /* 0x4b80000014217820 */ /* 0x042fe20000400000 */
[----:B------:R-:W-:-:S04]  /*0600*/  FSETP.GEU.AND P3, PT, R20, 1.175494350822287508e-38, PT ;  /* 0x008000001400780b */ /* 0x000fc80003f6e000 */
[----:B------:R-:W-:Y:S01]  /*0610*/  FSEL R33, R33, R20, !P3 ;  /* 0x0000001421217208 */ /* 0x000fe20005800000 */
[----:B0-----:R0:W1:Y:S01]  /*0620*/  MUFU.RCP R31, R22 ;  /* 0x00000016001f7308 */ /* 0x0010620000001000 */
[----:B------:R-:W-:-:S07]  /*0630*/  FSEL R27, R27, RZ, !P2 ;  /* 0x000000ff1b1b7208 */ /* 0x000fce0005000000 */
[----:B------:R-:W3:Y:S01]  /*0640*/  MUFU.RCP R33, R33 ;  /* 0x0000002100217308 */ /* 0x000ee20000001000 */
[----:B------:R-:W-:Y:S02]  /*0650*/  FSETP.NEU.AND P4, PT, R20, RZ, PT ;  /* 0x000000ff1400720b */ /* 0x000fe40003f8d000 */
[----:B--2---:R-:W-:Y:S02]  /*0660*/  I2FP.F32.S32 R23, R28 ;  /* 0x0000001c00177245 */ /* 0x004fe40000201400 */
[----:B------:R-:W-:Y:S01]  /*0670*/  I2FP.F32.S32 R29, R29 ;  /* 0x0000001d001d7245 */ /* 0x000fe20000201400 */
[----:B----4-:R-:W-:Y:S02]  /*0680*/  IMAD.U32 R21, R35, 0x10000, RZ ;  /* 0x0001000023157824 */ /* 0x010fe400078e00ff */
[----:B------:R-:W-:Y:S01]  /*0690*/  FMUL R23, R0, R23 ;  /* 0x0000001700177220 */ /* 0x000fe20000400000 */
[----:B------:R-:W-:Y:S01]  /*06a0*/  IMAD.U32 R28, R36, 0x10000, RZ ;  /* 0x00010000241c7824 */ /* 0x000fe200078e00ff */
[----:B------:R-:W-:-:S03]  /*06b0*/  FMUL R29, R0, R29 ;  /* 0x0000001d001d7220 */ /* 0x000fc60000400000 */
[----:B------:R-:W-:Y:S01]  /*06c0*/  FFMA R30, R21, R23, R28 ;  /* 0x00000017151e7223 */ /* 0x000fe2000000001c */
[----:B------:R-:W-:Y:S01]  /*06d0*/  PRMT R0, R34, 0x7632, R0 ;  /* 0x0000763222007816 */ /* 0x000fe20000000000 */
[----:B------:R-:W2:Y:S01]  /*06e0*/  SHFL.BFLY PT, R21, R20, 0x10, 0x1f ;  /* 0x0e001f0014157f89 */ /* 0x000ea200000e0000 */
[----:B------:R-:W-:Y:S02]  /*06f0*/  PRMT R35, R35, 0x7632, R35 ;  /* 0x0000763223237816 */ /* 0x000fe40000000023 */
[----:B------:R-:W-:Y:S01]  /*0700*/  PRMT R36, R36, 0x7632, R36 ;  /* 0x0000763224247816 */ /* 0x000fe20000000024 */
[----:B------:R-:W-:Y:S01]  /*0710*/  IMAD.U32 R23, R34, 0x10000, RZ ;  /* 0x0001000022177824 */ /* 0x000fe200078e00ff */
[----:B------:R-:W-:Y:S01]  /*0720*/  SHF.L.U32 R28, R0, 0x10, RZ ;  /* 0x00000010001c7819 */ /* 0x000fe200000006ff */
[----:B------:R-:W-:Y:S01]  /*0730*/  IMAD.U32 R35, R35, 0x10000, RZ ;  /* 0x0001000023237824 */ /* 0x000fe200078e00ff */
[----:B------:R-:W-:Y:S01]  /*0740*/  PRMT R0, R26, 0x7632, R0 ;  /* 0x000076321a007816 */ /* 0x000fe20000000000 */
[----:B------:R-:W-:Y:S01]  /*0750*/  IMAD.U32 R36, R36, 0x10000, RZ ;  /* 0x0001000024247824 */ /* 0x000fe200078e00ff */
[----:B------:R-:W-:Y:S01]  /*0760*/  FADD R23, R23, R24 ;  /* 0x0000001817177221 */ /* 0x000fe20000000000 */
[----:B0-----:R-:W-:Y:S01]  /*0770*/  IMAD.U32 R22, R26, 0x10000, RZ ;  /* 0x000100001a167824 */ /* 0x001fe200078e00ff */
[----:B------:R-:W-:Y:S01]  /*0780*/  FADD R25, R28, R25 ;  /* 0x000000191c197221 */ /* 0x000fe20000000000 */
[----:B------:R-:W-:Y:S01]  /*0790*/  FFMA R29, R35, R29, R36 ;  /* 0x0000001d231d7223 */ /* 0x000fe20000000024 */
[----:B------:R-:W-:Y:S01]  /*07a0*/  IMAD.U32 R0, R0, 0x10000, RZ ;  /* 0x0001000000007824 */ /* 0x000fe200078e00ff */
[----:B------:R-:W-:Y:S01]  /*07b0*/  FFMA R22, R23, R30, R22 ;  /* 0x0000001e17167223 */ /* 0x000fe20000000016 */
[----:B------:R-:W-:Y:S01]  /*07c0*/  FMUL R24, R19, 16777216 ;  /* 0x4b80000013187820 */ /* 0x000fe20000400000 */
[----:B------:R-:W-:Y:S01]  /*07d0*/  FSEL R28, R2, RZ, !P2 ;  /* 0x000000ff021c7208 */ /* 0x000fe20005000000 */
[----:B------:R-:W-:Y:S01]  /*07e0*/  FFMA R23, R25, R29, R0 ;  /* 0x0000001d19177223 */ /* 0x000fe20000000000 */
[----:B------:R-:W-:-:S02]  /*07f0*/  FADD R0, -R27, R22 ;  /* 0x000000161b007221 */ /* 0x000fc40000000100 */
[----:B------:R-:W-:Y:S01]  /*0800*/  FSEL R24, R24, R19, !P3 ;  /* 0x0000001318187208 */ /* 0x000fe20005800000 */
[----:B------:R-:W-:Y:S01]  /*0810*/  FADD R2, -R28, R23 ;  /* 0x000000171c027221 */ /* 0x000fe20000000100 */
[----:B-1----:R-:W-:-:S03]  /*0820*/  FFMA R25, R0, R31, R27 ;  /* 0x0000001f00197223 */ /* 0x002fc6000000001b */
[----:B------:R-:W-:Y:S01]  /*0830*/  FFMA R26, R31, R2, R28 ;  /* 0x000000021f1a7223 */ /* 0x000fe2000000001c */
[----:B---3--:R-:W-:Y:S01]  /*0840*/  FMUL R33, R33, R24 ;  /* 0x0000001821217220 */ /* 0x008fe20000400000 */
[----:B--2---:R-:W-:Y:S01]  /*0850*/  FADD R24, R20, R21 ;  /* 0x0000001514187221 */ /* 0x004fe20000000000 */
[----:B------:R-:W-:Y:S01]  /*0860*/  FSEL R31, R25, R27, P0 ;  /* 0x0000001b191f7208 */ /* 0x000fe20000000000 */
[----:B------:R-:W-:Y:S01]  /*0870*/  FADD R27, R23, -R26 ;  /* 0x8000001a171b7221 */ /* 0x000fe20000000000 */
[----:B------:R-:W-:Y:S01]  /*0880*/  FADD R25, R22, -R25 ;  /* 0x8000001916197221 */ /* 0x000fe20000000000 */
[----:B------:R-:W-:Y:S02]  /*0890*/  FSEL R26, R26, R28, P0 ;  /* 0x0000001c1a1a7208 */ /* 0x000fe40000000000 */
[----:B------:R-:W-:Y:S01]  /*08a0*/  FSETP.GEU.AND P5, PT, |R24|, 1.175494350822287508e-38, PT ;  /* 0x008000001800780b */ /* 0x000fe20003fae200 */
[----:B------:R-:W-:Y:S01]  /*08b0*/  FFMA R2, R2, R27, RZ ;  /* 0x0000001b02027223 */ /* 0x000fe200000000ff */
[----:B------:R-:W-:Y:S01]  /*08c0*/  FMUL R27, R24, 0.25 ;  /* 0x3e800000181b7820 */ /* 0x000fe20000400000 */
[----:B------:R-:W-:Y:S01]  /*08d0*/  FFMA R25, R0, R25, RZ ;  /* 0x0000001900197223 */ /* 0x000fe200000000ff */
[----:B------:R-:W-:Y:S01]  /*08e0*/  FSETP.GT.AND P3, PT, |R24|, 8.50705917302346158658e+37, PT ;  /* 0x7e8000001800780b */ /* 0x000fe20003f64200 */
[----:B------:R-:W0:Y:S01]  /*08f0*/  SHFL.BFLY PT, R29, R24, 0x8, 0x1f ;  /* 0x0d001f00181d7f89 */ /* 0x000e2200000e0000 */
[----:B------:R-:W-:Y:S01]  /*0900*/  FSEL R33, R33, RZ, P4 ;  /* 0x000000ff21217208 */ /* 0x000fe20002000000 */
[----:B------:R-:W-:Y:S01]  /*0910*/  FADD R0, -R31, R26 ;  /* 0x0000001a1f007221 */ /* 0x000fe20000000100 */
[----:B------:R-:W-:Y:S01]  /*0920*/  FADD R25, R25, R2 ;  /* 0x0000000219197221 */ /* 0x000fe20000000000 */
[----:B------:R-:W-:-:S02]  /*0930*/  FSEL R27, R27, R24, P3 ;  /* 0x000000181b1b7208 */ /* 0x000fc40001800000 */
[C---:B------:R-:W-:Y:S01]  /*0940*/  FMUL R26, R0.reuse, R0 ;  /* 0x00000000001a7220 */ /* 0x040fe20000400000 */
[----:B------:R-:W-:Y:S01]  /*0950*/  FFMA R2, R0, R33, R31 ;  /* 0x0000002100027223 */ /* 0x000fe2000000001f */
[----:B------:R-:W-:Y:S01]  /*0960*/  FSEL R0, R25, RZ, P0 ;  /* 0x000000ff19007208 */ /* 0x000fe20000000000 */
[----:B------:R-:W-:Y:S01]  /*0970*/  @!P5 FMUL R27, R27, 16777216 ;  /* 0x4b8000001b1bd820 */ /* 0x000fe20000400000 */
[----:B------:R-:W-:Y:S02]  /*0980*/  FMUL R26, R19, R26 ;  /* 0x0000001a131a7220 */ /* 0x000fe40000400000 */
[----:B------:R-:W1:Y:S01]  /*0990*/  SHFL.BFLY PT, R19, R2, 0x10, 0x1f ;  /* 0x0e001f0002137f89 */ /* 0x000e6200000e0000 */
[----:B------:R-:W2:Y:S01]  /*09a0*/  MUFU.RCP R28, R27 ;  /* 0x0000001b001c7308 */ /* 0x000ea20000001000 */
[----:B------:R-:W-:Y:S01]  /*09b0*/  FFMA R26, R33, R26, R0 ;  /* 0x0000001a211a7223 */ /* 0x000fe20000000000 */
[----:B------:R-:W-:-:S04]  /*09c0*/  @P3 FMUL R21, R21, 0.25 ;  /* 0x3e80000015153820 */ /* 0x000fc80000400000 */
[----:B------:R-:W3:Y:S01]  /*09d0*/  SHFL.BFLY PT, R25, R26, 0x10, 0x1f ;  /* 0x0e001f001a197f89 */ /* 0x000ee200000e0000 */
[----:B------:R-:W-:Y:S01]  /*09e0*/  @!P5 FMUL R21, R21, 16777216 ;  /* 0x4b8000001515d820 */ /* 0x000fe20000400000 */
[C---:B0-----:R-:W-:Y:S01]  /*09f0*/  FADD R0, R24.reuse, R29 ;  /* 0x0000001d18007221 */ /* 0x041fe20000000000 */
[----:B------:R-:W-:Y:S02]  /*0a00*/  FSETP.NEU.AND P4, PT, R24, RZ, PT ;  /* 0x000000ff1800720b */ /* 0x000fe40003f8d000 */
[----:B--2---:R-:W-:Y:S02]  /*0a10*/  FMUL R28, R28, R21 ;  /* 0x000000151c1c7220 */ /* 0x004fe40000400000 */
[C---:B------:R-:W-:Y:S01]  /*0a20*/  FSETP.GEU.AND P5, PT, |R0|.reuse, 1.175494350822287508e-38, PT ;  /* 0x008000000000780b */ /* 0x040fe20003fae200 */
[C---:B------:R-:W-:Y:S01]  /*0a30*/  FMUL R21, R0.reuse, 0.25 ;  /* 0x3e80000000157820 */ /* 0x040fe20000400000 */
[----:B------:R-:W0:Y:S01]  /*0a40*/  SHFL.BFLY PT, R31, R0, 0x4, 0x1f ;  /* 0x0c801f00001f7f89 */ /* 0x000e2200000e0000 */
[----:B------:R-:W-:-:S02]  /*0a50*/  FSETP.GT.AND P3, PT, |R0|, 8.50705917302346158658e+37, PT ;  /* 0x7e8000000000780b */ /* 0x000fc40003f64200 */
[----:B------:R-:W-:Y:S01]  /*0a60*/  FSEL R28, R28, RZ, P4 ;  /* 0x000000ff1c1c7208 */ /* 0x000fe20002000000 */
[----:B-1----:R-:W-:Y:S01]  /*0a70*/  FADD R19, -R2, R19 ;  /* 0x0000001302137221 */ /* 0x002fe20000000100 */
[----:B------:R-:W-:-:S03]  /*0a80*/  FSEL R27, R21, R0, P3 ;  /* 0x00000000151b7208 */ /* 0x000fc60001800000 */
[C---:B------:R-:W-:Y:S01]  /*0a90*/  FMUL R21, R19.reuse, R19 ;  /* 0x0000001313157220 */ /* 0x040fe20000400000 */
[----:B------:R-:W-:Y:S02]  /*0aa0*/  FFMA R19, R19, R28, R2 ;  /* 0x0000001c13137223 */ /* 0x000fe40000000002 */
[----:B------:R-:W-:Y:S01]  /*0ab0*/  @!P5 FMUL R27, R27, 16777216 ;  /* 0x4b8000001b1bd820 */ /* 0x000fe20000400000 */
[----:B------:R-:W-:Y:S01]  /*0ac0*/  FMUL R21, R20, R21 ;  /* 0x0000001514157220 */ /* 0x000fe20000400000 */
[----:B---3--:R-:W-:Y:S01]  /*0ad0*/  FADD R25, R26, R25 ;  /* 0x000000191a197221 */ /* 0x008fe20000000000 */
[----:B------:R-:W1:Y:S01]  /*0ae0*/  SHFL.BFLY PT, R20, R19, 0x8, 0x1f ;  /* 0x0d001f0013147f89 */ /* 0x000e6200000e0000 */
[----:B------:R-:W2:Y:S02]  /*0af0*/  MUFU.RCP R30, R27 ;  /* 0x0000001b001e7308 */ /* 0x000ea40000001000 */
[----:B------:R-:W-:Y:S01]  /*0b00*/  FFMA R21, R28, R21, R25 ;  /* 0x000000151c157223 */ /* 0x000fe20000000019 */
[----:B------:R-:W-:-:S04]  /*0b10*/  @P3 FMUL R29, R29, 0.25 ;  /* 0x3e8000001d1d3820 */ /* 0x000fc80000400000 */
[----:B------:R-:W3:Y:S01]  /*0b20*/  SHFL.BFLY PT, R26, R21, 0x8, 0x1f ;  /* 0x0d001f00151a7f89 */ /* 0x000ee200000e0000 */
[C---:B0-----:R-:W-:Y:S01]  /*0b30*/  FADD R2, R0.reuse, R31 ;  /* 0x0000001f00027221 */ /* 0x041fe20000000000 */
[----:B------:R-:W-:Y:S01]  /*0b40*/  @!P5 FMUL R29, R29, 16777216 ;  /* 0x4b8000001d1dd820 */ /* 0x000fe20000400000 */
[----:B------:R-:W-:-:S03]  /*0b50*/  FSETP.NEU.AND P4, PT, R0, RZ, PT ;  /* 0x000000ff0000720b */ /* 0x000fc60003f8d000 */
[C---:B------:R-:W-:Y:S01]  /*0b60*/  FSETP.GEU.AND P5, PT, |R2|.reuse, 1.175494350822287508e-38, PT ;  /* 0x008000000200780b */ /* 0x040fe20003fae200 */
[----:B------:R-:W-:Y:S01]  /*0b70*/  FMUL R25, R2, 0.25 ;  /* 0x3e80000002197820 */ /* 0x000fe20000400000 */
[----:B--2---:R-:W-:Y:S01]  /*0b80*/  FMUL R30, R30, R29 ;  /* 0x0000001d1e1e7220 */ /* 0x004fe20000400000 */
[----:B------:R-:W-:Y:S01]  /*0b90*/  FSETP.GT.AND P3, PT, |R2|, 8.50705917302346158658e+37, PT ;  /* 0x7e8000000200780b */ /* 0x000fe20003f64200 */
[----:B------:R-:W0:Y:S03]  /*0ba0*/  SHFL.BFLY PT, R29, R2, 0x2, 0x1f ;  /* 0x0c401f00021d7f89 */ /* 0x000e2600000e0000 */
[----:B------:R-:W-:Y:S01]  /*0bb0*/  FSEL R30, R30, RZ, P4 ;  /* 0x000000ff1e1e7208 */ /* 0x000fe20002000000 */
[----:B-1----:R-:W-:Y:S01]  /*0bc0*/  FADD R20, -R19, R20 ;  /* 0x0000001413147221 */ /* 0x002fe20000000100 */
[----:B------:R-:W-:-:S03]  /*0bd0*/  FSEL R28, R25, R2, P3 ;  /* 0x00000002191c7208 */ /* 0x000fc60001800000 */
[C---:B------:R-:W-:Y:S01]  /*0be0*/  FMUL R25, R20.reuse, R20 ;  /* 0x0000001414197220 */ /* 0x040fe20000400000 */
[----:B------:R-:W-:Y:S01]  /*0bf0*/  FFMA R20, R20, R30, R19 ;  /* 0x0000001e14147223 */ /* 0x000fe20000000013 */
[----:B------:R-:W-:Y:S01]  /*0c00*/  @!P5 FMUL R28, R28, 16777216 ;  /* 0x4b8000001c1cd820 */ /* 0x000fe20000400000 */
[----:B---3--:R-:W-:Y:S01]  /*0c10*/  FADD R21, R21, R26 ;  /* 0x0000001a15157221 */ /* 0x008fe20000000000 */
[----:B------:R-:W-:Y:S02]  /*0c20*/  FMUL R25, R24, R25 ;  /* 0x0000001918197220 */ /* 0x000fe40000400000 */
[----:B------:R-:W1:Y:S02]  /*0c30*/  SHFL.BFLY PT, R27, R20, 0x4, 0x1f ;  /* 0x0c801f00141b7f89 */ /* 0x000e6400000e0000 */
[----:B------:R-:W2:Y:S01]  /*0c40*/  MUFU.RCP R28, R28 ;  /* 0x0000001c001c7308 */ /* 0x000ea20000001000 */
[----:B------:R-:W-:Y:S01]  /*0c50*/  FFMA R21, R30, R25, R21 ;  /* 0x000000191e157223 */ /* 0x000fe20000000015 */
[----:B------:R-:W-:-:S04]  /*0c60*/  @P3 FMUL R31, R31, 0.25 ;  /* 0x3e8000001f1f3820 */ /* 0x000fc80000400000 */
[----:B------:R-:W3:Y:S01]  /*0c70*/  SHFL.BFLY PT, R24, R21, 0x4, 0x1f ;  /* 0x0c801f0015187f89 */ /* 0x000ee200000e0000 */
[C---:B0-----:R-:W-:Y:S01]  /*0c80*/  FADD R19, R2.reuse, R29 ;  /* 0x0000001d02137221 */ /* 0x041fe20000000000 */
[----:B------:R-:W-:Y:S01]  /*0c90*/  @!P5 FMUL R31, R31, 16777216 ;  /* 0x4b8000001f1fd820 */ /* 0x000fe20000400000 */
[----:B------:R-:W-:-:S03]  /*0ca0*/  FSETP.NEU.AND P4, PT, R2, RZ, PT ;  /* 0x000000ff0200720b */ /* 0x000fc60003f8d000 */
[C---:B------:R-:W-:Y:S01]  /*0cb0*/  FSETP.GEU.AND P5, PT, |R19|.reuse, 1.175494350822287508e-38, PT ;  /* 0x008000001300780b */ /* 0x040fe20003fae200 */
[C---:B------:R-:W-:Y:S01]  /*0cc0*/  FMUL R26, R19.reuse, 0.25 ;  /* 0x3e800000131a7820 */ /* 0x040fe20000400000 */
[----:B------:R-:W-:Y:S01]  /*0cd0*/  FSETP.GT.AND P3, PT, |R19|, 8.50705917302346158658e+37, PT ;  /* 0x7e8000001300780b */ /* 0x000fe20003f64200 */
[----:B--2---:R-:W-:-:S03]  /*0ce0*/  FMUL R31, R28, R31 ;  /* 0x0000001f1c1f7220 */ /* 0x004fc60000400000 */
[----:B------:R-:W-:Y:S02]  /*0cf0*/  FSEL R26, R26, R19, P3 ;  /* 0x000000131a1a7208 */ /* 0x000fe40001800000 */
[----:B------:R-:W-:Y:S01]  /*0d00*/  FSEL R31, R31, RZ, P4 ;  /* 0x000000ff1f1f7208 */ /* 0x000fe20002000000 */
[----:B-1----:R-:W-:Y:S01]  /*0d10*/  FADD R27, -R20, R27 ;  /* 0x0000001b141b7221 */ /* 0x002fe20000000100 */
[----:B------:R-:W0:Y:S03]  /*0d20*/  SHFL.BFLY PT, R28, R19, 0x1, 0x1f ;  /* 0x0c201f00131c7f89 */ /* 0x000e2600000e0000 */
[----:B------:R-:W-:Y:S01]  /*0d30*/  @!P5 FMUL R26, R26, 16777216 ;  /* 0x4b8000001a1ad820 */ /* 0x000fe20000400000 */
[C---:B------:R-:W-:Y:S01]  /*0d40*/  FMUL R25, R27.reuse, R27 ;  /* 0x0000001b1b197220 */ /* 0x040fe20000400000 */
[----:B------:R-:W-:Y:S01]  /*0d50*/  FFMA R20, R27, R31, R20 ;  /* 0x0000001f1b147223 */ /* 0x000fe20000000014 */
[----:B---3--:R-:W-:-:S02]  /*0d60*/  FADD R24, R21, R24 ;  /* 0x0000001815187221 */ /* 0x008fc40000000000 */
[----:B------:R-:W-:Y:S02]  /*0d70*/  FMUL R25, R0, R25 ;  /* 0x0000001900197220 */ /* 0x000fe40000400000 */
[----:B------:R-:W1:Y:S01]  /*0d80*/  SHFL.BFLY PT, R21, R20, 0x2, 0x1f ;  /* 0x0c401f0014157f89 */ /* 0x000e6200000e0000 */
[----:B------:R-:W2:Y:S01]  /*0d90*/  MUFU.RCP R26, R26 ;  /* 0x0000001a001a7308 */ /* 0x000ea20000001000 */
[----:B------:R-:W-:Y:S01]  /*0da0*/  FFMA R24, R31, R25, R24 ;  /* 0x000000191f187223 */ /* 0x000fe20000000018 */
[----:B------:R-:W-:-:S04]  /*0db0*/  @P3 FMUL R29, R29, 0.25 ;  /* 0x3e8000001d1d3820 */ /* 0x000fc80000400000 */
[----:B------:R-:W3:Y:S01]  /*0dc0*/  SHFL.BFLY PT, R25, R24, 0x2, 0x1f ;  /* 0x0c401f0018197f89 */ /* 0x000ee200000e0000 */
[----:B------:R-:W-:Y:S01]  /*0dd0*/  @!P5 FMUL R29, R29, 16777216 ;  /* 0x4b8000001d1dd820 */ /* 0x000fe20000400000 */
[C---:B------:R-:W-:Y:S01]  /*0de0*/  FSETP.NEU.AND P3, PT, R19.reuse, RZ, PT ;  /* 0x000000ff1300720b */ /* 0x040fe20003f6d000 */
[----:B0-----:R-:W-:Y:S02]  /*0df0*/  FADD R31, R19, R28 ;  /* 0x0000001c131f7221 */ /* 0x001fe40000000000 */
[----:B--2---:R-:W-:-:S03]  /*0e00*/  FMUL R29, R26, R29 ;  /* 0x0000001d1a1d7220 */ /* 0x004fc60000400000 */
[----:B------:R-:W-:Y:S02]  /*0e10*/  FSETP.GEU.AND P4, PT, |R31|, 1.175494350822287508e-38, PT ;  /* 0x008000001f00780b */ /* 0x000fe40003f8e200 */
[----:B------:R-:W-:Y:S01]  /*0e20*/  FSEL R29, R29, RZ, P3 ;  /* 0x000000ff1d1d7208 */ /* 0x000fe20001800000 */
[----:B-1----:R-:W-:Y:S01]  /*0e30*/  FADD R21, -R20, R21 ;  /* 0x0000001514157221 */ /* 0x002fe20000000100 */
[C---:B------:R-:W-:Y:S01]  /*0e40*/  FMUL R0, R31.reuse, 0.25 ;  /* 0x3e8000001f007820 */ /* 0x040fe20000400000 */
[----:B------:R-:W-:Y:S02]  /*0e50*/  FSETP.GT.AND P3, PT, |R31|, 8.50705917302346158658e+37, PT ;  /* 0x7e8000001f00780b */ /* 0x000fe40003f64200 */
[C---:B------:R-:W-:Y:S01]  /*0e60*/  FMUL R27, R21.reuse, R21 ;  /* 0x00000015151b7220 */ /* 0x040fe20000400000 */
[----:B------:R-:W-:Y:S01]  /*0e70*/  FFMA R26, R21, R29, R20 ;  /* 0x0000001d151a7223 */ /* 0x000fe20000000014 */
[----:B------:R-:W-:Y:S01]  /*0e80*/  FSEL R0, R0, R31, P3 ;  /* 0x0000001f00007208 */ /* 0x000fe20001800000 */
[----:B---3--:R-:W-:Y:S01]  /*0e90*/  FADD R24, R24, R25 ;  /* 0x0000001918187221 */ /* 0x008fe20000000000 */
[----:B------:R-:W-:-:S02]  /*0ea0*/  FMUL R27, R2, R27 ;  /* 0x0000001b021b7220 */ /* 0x000fc40000400000 */
[----:B------:R-:W0:Y:S01]  /*0eb0*/  SHFL.BFLY PT, R21, R26, 0x1, 0x1f ;  /* 0x0c201f001a157f89 */ /* 0x000e2200000e0000 */
[----:B------:R-:W-:Y:S01]  /*0ec0*/  @!P4 FMUL R0, R0, 16777216 ;  /* 0x4b8000000000c820 */ /* 0x000fe20000400000 */
[----:B------:R-:W-:-:S03]  /*0ed0*/  FFMA R24, R29, R27, R24 ;  /* 0x0000001b1d187223 */ /* 0x000fc60000000018 */
[----:B------:R-:W1:Y:S02]  /*0ee0*/  MUFU.RCP R27, R0 ;  /* 0x00000000001b7308 */ /* 0x000e640000001000 */
[----:B------:R-:W2:Y:S01]  /*0ef0*/  SHFL.BFLY PT, R25, R24, 0x1, 0x1f ;  /* 0x0c201f0018197f89 */ /* 0x000ea200000e0000 */
[----:B------:R-:W-:Y:S01]  /*0f00*/  @P3 FMUL R28, R28, 0.25 ;  /* 0x3e8000001c1c3820 */ /* 0x000fe20000400000 */
[----:B------:R-:W-:-:S03]  /*0f10*/  F2FP.BF16.PACK_AB R29, R23, R22 ;  /* 0x00000016171d723e */ /* 0x000fc600000010ff */
[----:B------:R-:W-:Y:S01]  /*0f20*/  @!P4 FMUL R28, R28, 16777216 ;  /* 0x4b8000001c1cc820 */ /* 0x000fe20000400000 */
[----:B------:R-:W-:Y:S02]  /*0f30*/  FSETP.NEU.AND P3, PT, R31, RZ, PT ;  /* 0x000000ff1f00720b */ /* 0x000fe40003f6d000 */
[----:B------:R-:W-:Y:S01]  /*0f40*/  LOP3.LUT P5, RZ, R11, 0x1f, RZ, 0xc0, !PT ;  /* 0x0000001f0bff7812 */ /* 0x000fe200078ac0ff */
[----:B-1----:R-:W-:Y:S01]  /*0f50*/  FMUL R27, R27, R28 ;  /* 0x0000001c1b1b7220 */ /* 0x002fe20000400000 */
[----:B0-----:R-:W-:-:S04]  /*0f60*/  FADD R23, -R26, R21 ;  /* 0x000000151a177221 */ /* 0x001fc80000000100 */
[----:B------:R-:W-:Y:S01]  /*0f70*/  FSEL R27, R27, RZ, P3 ;  /* 0x000000ff1b1b7208 */ /* 0x000fe20001800000 */
[----:B------:R-:W-:Y:S01]  /*0f80*/  FMUL R2, R23, R23 ;  /* 0x0000001717027220 */ /* 0x000fe20000400000 */
[----:B------:R-:W-:Y:S01]  /*0f90*/  SHF.R.U32.HI R0, RZ, 0x3, R11 ;  /* 0x00000003ff007819 */ /* 0x000fe2000001160b */
[----:B--2---:R-:W-:Y:S02]  /*0fa0*/  FADD R24, R24, R25 ;  /* 0x0000001918187221 */ /* 0x004fe40000000000 */
[----:B------:R-:W-:Y:S01]  /*0fb0*/  FMUL R2, R19, R2 ;  /* 0x0000000213027220 */ /* 0x000fe20000400000 */
[----:B------:R-:W-:Y:S01]  /*0fc0*/  FFMA R19, R23, R27, R26 ;  /* 0x0000001b17137223 */ /* 0x000fe2000000001a */
[----:B------:R-:W-:Y:S01]  /*0fd0*/  LOP3.LUT R0, R0, 0x7c, RZ, 0xc0, !PT ;  /* 0x0000007c00007812 */ /* 0x000fe200078ec0ff */
[----:B------:R-:W-:Y:S01]  /*0fe0*/  IMAD.WIDE R20, R16, R3, c[0x0][0x1a0] ;  /* 0x0000680010147625 */ /* 0x000fe200078e0203 */
[----:B------:R-:W-:-:S03]  /*0ff0*/  FFMA R27, R27, R2, R24 ;  /* 0x000000021b1b7223 */ /* 0x000fc60000000018 */
[----:B------:R-:W-:Y:S04]  /*1000*/  @!P5 STS [R0+0x100], R31 ;  /* 0x0001001f0000d388 */ /* 0x000fe80000000800 */
[----:B------:R-:W-:Y:S04]  /*1010*/  @P0 STG.E [R20.64], R29 ;  /* 0x0000001d14000986 */ /* 0x000fe8000c101904 */
[----:B------:R-:W-:Y:S04]  /*1020*/  @!P5 STS [R0], R19 ;  /* 0x000000130000d388 */ /* 0x000fe80000000800 */
[----:B------:R-:W-:Y:S04]  /*1030*/  @!P5 STS [R0+0x80], R27 ;  /* 0x0000801b0000d388 */ /* 0x000fe80000000800 */
[----:B------:R-:W-:Y:S01]  /*1040*/  BAR.SYNC.DEFER_BLOCKING 0x0 ;  /* 0x0000000000007b1d */ /* 0x000fe20000010000 */
[----:B------:R-:W-:-:S13]  /*1050*/  ISETP.GE.AND P4, PT, R11, 0x20, PT ;  /* 0x000000200b00780c */ /* 0x000fda0003f86270 */
[----:B------:R-:W0:Y:S04]  /*1060*/  @!P4 LDS R17, [R11.X4+0x100] ;  /* 0x000100000b11c984 */ /* 0x000e280000004800 */
[----:B------:R-:W-:Y:S04]  /*1070*/  @!P4 LDS R15, [R11.X4] ;  /* 0x000000000b0fc984 */ /* 0x000fe80000004800 */
[----:B------:R-:W-:Y:S04]  /*1080*/  @!P4 LDS R18, [R11.X4+0x80] ;  /* 0x000080000b12c984 */ /* 0x000fe80000004800 */
[----:B0-----:R-:W0:Y:S02]  /*1090*/  SHFL.BFLY PT, R24, R17, 0x10, 0x1f ;  /* 0x0e001f0011187f89 */ /* 0x001e2400000e0000 */
[----:B0-----:R-:W-:-:S05]  /*10a0*/  FADD R23, R17, R24 ;  /* 0x0000001811177221 */ /* 0x001fca0000000000 */
[C---:B------:R-:W-:Y:S01]  /*10b0*/  FSETP.GEU.AND P6, PT, |R23|.reuse, 1.175494350822287508e-38, PT ;  /* 0x008000001700780b */ /* 0x040fe20003fce200 */
[C---:B------:R-:W-:Y:S01]  /*10c0*/  FMUL R2, R23.reuse, 0.25 ;  /* 0x3e80000017027820 */ /* 0x040fe20000400000 */
[----:B------:R-:W-:Y:S01]  /*10d0*/  FSETP.GT.AND P3, PT, |R23|, 8.50705917302346158658e+37, PT ;  /* 0x7e8000001700780b */ /* 0x000fe20003f64200 */
[----:B------:R-:W0:Y:S03]  /*10e0*/  SHFL.BFLY PT, R28, R23, 0x8, 0x1f ;  /* 0x0d001f00171c7f89 */ /* 0x000e2600000e0000 */
[----:B------:R-:W-:-:S07]  /*10f0*/  FSEL R25, R2, R23, P3 ;  /* 0x0000001702197208 */ /* 0x000fce0001800000 */
[----:B------:R-:W-:Y:S01]  /*1100*/  @!P6 FMUL R25, R25, 16777216 ;  /* 0x4b8000001919e820 */ /* 0x000fe20000400000 */
[----:B------:R-:W1:Y:S05]  /*1110*/  SHFL.BFLY PT, R22, R15, 0x10, 0x1f ;  /* 0x0e001f000f167f89 */ /* 0x000e6a00000e0000 */
[----:B------:R-:W2:Y:S01]  /*1120*/  MUFU.RCP R25, R25 ;  /* 0x0000001900197308 */ /* 0x000ea20000001000 */
[----:B------:R-:W-:Y:S01]  /*1130*/  @P3 FMUL R24, R24, 0.25 ;  /* 0x3e80000018183820 */ /* 0x000fe20000400000 */
[----:B------:R-:W3:Y:S03]  /*1140*/  SHFL.BFLY PT, R19, R18, 0x10, 0x1f ;  /* 0x0e001f0012137f89 */ /* 0x000ee600000e0000 */
[----:B------:R-:W-:Y:S01]  /*1150*/  @!P6 FMUL R24, R24, 16777216 ;  /* 0x4b8000001818e820 */ /* 0x000fe20000400000 */
[C---:B0-----:R-:W-:Y:S01]  /*1160*/  FADD R2, R23.reuse, R28 ;  /* 0x0000001c17027221 */ /* 0x041fe20000000000 */
[----:B------:R-:W-:-:S04]  /*1170*/  FSETP.NEU.AND P6, PT, R23, RZ, PT ;  /* 0x000000ff1700720b */ /* 0x000fc80003fcd000 */
[C---:B------:R-:W-:Y:S01]  /*1180*/  FSETP.GEU.AND P3, PT, |R2|.reuse, 1.175494350822287508e-38, PT ;  /* 0x008000000200780b */ /* 0x040fe20003f6e200 */
[----:B--2---:R-:W-:Y:S01]  /*1190*/  FMUL R24, R25, R24 ;  /* 0x0000001819187220 */ /* 0x004fe20000400000 */
[----:B------:R-:W-:-:S04]  /*11a0*/  FMUL R27, R2, 0.25 ;  /* 0x3e800000021b7820 */ /* 0x000fc80000400000 */
[----:B------:R-:W-:Y:S02]  /*11b0*/  FSEL R24, R24, RZ, P6 ;  /* 0x000000ff18187208 */ /* 0x000fe40003000000 */
[----:B------:R-:W-:Y:S01]  /*11c0*/  FSETP.GT.AND P6, PT, |R2|, 8.50705917302346158658e+37, PT ;  /* 0x7e8000000200780b */ /* 0x000fe20003fc4200 */
[----:B------:R-:W0:Y:S03]  /*11d0*/  SHFL.BFLY PT, R25, R2, 0x4, 0x1f ;  /* 0x0c801f0002197f89 */ /* 0x000e2600000e0000 */
[----:B------:R-:W-:Y:S01]  /*11e0*/  FSEL R27, R27, R2, P6 ;  /* 0x000000021b1b7208 */ /* 0x000fe20003000000 */
[----:B-1----:R-:W-:-:S04]  /*11f0*/  FADD R22, -R15, R22 ;  /* 0x000000160f167221 */ /* 0x002fc80000000100 */
[----:B------:R-:W-:Y:S01]  /*1200*/  @!P3 FMUL R27, R27, 16777216 ;  /* 0x4b8000001b1bb820 */ /* 0x000fe20000400000 */
[C---:B------:R-:W-:Y:S01]  /*1210*/  FMUL R26, R22.reuse, R22 ;  /* 0x00000016161a7220 */ /* 0x040fe20000400000 */
[----:B------:R-:W-:Y:S01]  /*1220*/  FFMA R22, R22, R24, R15 ;  /* 0x0000001816167223 */ /* 0x000fe2000000000f */
[----:B---3--:R-:W-:Y:S02]  /*1230*/  FADD R19, R18, R19 ;  /* 0x0000001312137221 */ /* 0x008fe40000000000 */
[----:B------:R-:W-:Y:S01]  /*1240*/  FMUL R26, R17, R26 ;  /* 0x0000001a111a7220 */ /* 0x000fe20000400000 */
[----:B------:R-:W1:Y:S01]  /*1250*/  MUFU.RCP R27, R27 ;  /* 0x0000001b001b7308 */ /* 0x000e620000001000 */
[----:B------:R-:W2:Y:S02]  /*1260*/  SHFL.BFLY PT, R17, R22, 0x8, 0x1f ;  /* 0x0d001f0016117f89 */ /* 0x000ea400000e0000 */
[----:B------:R-:W-:Y:S01]  /*1270*/  FFMA R19, R24, R26, R19 ;  /* 0x0000001a18137223 */ /* 0x000fe20000000013 */
[----:B------:R-:W-:-:S04]  /*1280*/  @P6 FMUL R28, R28, 0.25 ;  /* 0x3e8000001c1c6820 */ /* 0x000fc80000400000 */
[----:B------:R-:W3:Y:S01]  /*1290*/  SHFL.BFLY PT, R18, R19, 0x8, 0x1f ;  /* 0x0d001f0013127f89 */ /* 0x000ee200000e0000 */
[----:B------:R-:W-:Y:S01]  /*12a0*/  @!P3 FMUL R28, R28, 16777216 ;  /* 0x4b8000001c1cb820 */ /* 0x000fe20000400000 */
[C---:B0-----:R-:W-:Y:S01]  /*12b0*/  FADD R15, R2.reuse, R25 ;  /* 0x00000019020f7221 */ /* 0x041fe20000000000 */
[----:B------:R-:W-:Y:S02]  /*12c0*/  FSETP.NEU.AND P6, PT, R2, RZ, PT ;  /* 0x000000ff0200720b */ /* 0x000fe40003fcd000 */
[----:B-1----:R-:W-:Y:S02]  /*12d0*/  FMUL R28, R27, R28 ;  /* 0x0000001c1b1c7220 */ /* 0x002fe40000400000 */
[C---:B------:R-:W-:Y:S01]  /*12e0*/  FSETP.GEU.AND P3, PT, |R15|.reuse, 1.175494350822287508e-38, PT ;  /* 0x008000000f00780b */ /* 0x040fe20003f6e200 */
[----:B------:R-:W-:Y:S02]  /*12f0*/  FMUL R24, R15, 0.25 ;  /* 0x3e8000000f187820 */ /* 0x000fe40000400000 */
[----:B------:R-:W-:-:S02]  /*1300*/  FSEL R28, R28, RZ, P6 ;  /* 0x000000ff1c1c7208 */ /* 0x000fc40003000000 */
[----:B------:R-:W-:Y:S01]  /*1310*/  FSETP.GT.AND P6, PT, |R15|, 8.50705917302346158658e+37, PT ;  /* 0x7e8000000f00780b */ /* 0x000fe20003fc4200 */
[----:B--2---:R-:W-:-:S03]  /*1320*/  FADD R17, -R22, R17 ;  /* 0x0000001116117221 */ /* 0x004fc60000000100 */
[----:B------:R-:W-:Y:S01]  /*1330*/  FSEL R26, R24, R15, P6 ;  /* 0x0000000f181a7208 */ /* 0x000fe20003000000 */
[----:B------:R-:W0:Y:S01]  /*1340*/  SHFL.BFLY PT, R30, R15, 0x2, 0x1f ;  /* 0x0c401f000f1e7f89 */ /* 0x000e2200000e0000 */
[C---:B------:R-:W-:Y:S01]  /*1350*/  FMUL R24, R17.reuse, R17 ;  /* 0x0000001111187220 */ /* 0x040fe20000400000 */
[----:B------:R-:W-:Y:S02]  /*1360*/  FFMA R17, R17, R28, R22 ;  /* 0x0000001c11117223 */ /* 0x000fe40000000016 */
[----:B------:R-:W-:Y:S01]  /*1370*/  @!P3 FMUL R26, R26, 16777216 ;  /* 0x4b8000001a1ab820 */ /* 0x000fe20000400000 */
[----:B---3--:R-:W-:Y:S01]  /*1380*/  FADD R19, R19, R18 ;  /* 0x0000001213137221 */ /* 0x008fe20000000000 */
[----:B------:R-:W-:Y:S01]  /*1390*/  FMUL R24, R23, R24 ;  /* 0x0000001817187220 */ /* 0x000fe20000400000 */
[----:B------:R-:W1:Y:S03]  /*13a0*/  SHFL.BFLY PT, R18, R17, 0x4, 0x1f ;  /* 0x0c801f0011127f89 */ /* 0x000e6600000e0000 */
[----:B------:R-:W2:Y:S01]  /*13b0*/  MUFU.RCP R26, R26 ;  /* 0x0000001a001a7308 */ /* 0x000ea20000001000 */
[----:B------:R-:W-:Y:S01]  /*13c0*/  FFMA R19, R28, R24, R19 ;  /* 0x000000181c137223 */ /* 0x000fe20000000013 */
[----:B------:R-:W-:-:S04]  /*13d0*/  @P6 FMUL R25, R25, 0.25 ;  /* 0x3e80000019196820 */ /* 0x000fc80000400000 */
[----:B------:R-:W3:Y:S01]  /*13e0*/  SHFL.BFLY PT, R22, R19, 0x4, 0x1f ;  /* 0x0c801f0013167f89 */ /* 0x000ee200000e0000 */
[----:B------:R-:W-:Y:S01]  /*13f0*/  @!P3 FMUL R25, R25, 16777216 ;  /* 0x4b8000001919b820 */ /* 0x000fe20000400000 */
[C---:B------:R-:W-:Y:S01]  /*1400*/  FSETP.NEU.AND P6, PT, R15.reuse, RZ, PT ;  /* 0x000000ff0f00720b */ /* 0x040fe20003fcd000 */
[----:B0-----:R-:W-:Y:S02]  /*1410*/  FADD R24, R15, R30 ;  /* 0x0000001e0f187221 */ /* 0x001fe40000000000 */
[----:B--2---:R-:W-:Y:S02]  /*1420*/  FMUL R25, R26, R25 ;  /* 0x000000191a197220 */ /* 0x004fe40000400000 */
[C---:B------:R-:W-:Y:S01]  /*1430*/  FMUL R23, R24.reuse, 0.25 ;  /* 0x3e80000018177820 */ /* 0x040fe20000400000 */
[C---:B------:R-:W-:Y:S02]  /*1440*/  FSETP.GEU.AND P3, PT, |R24|.reuse, 1.175494350822287508e-38, PT ;  /* 0x008000001800780b */ /* 0x040fe40003f6e200 */
[----:B------:R-:W-:Y:S01]  /*1450*/  FSEL R25, R25, RZ, P6 ;  /* 0x000000ff19197208 */ /* 0x000fe20003000000 */
[----:B-1----:R-:W-:Y:S01]  /*1460*/  FADD R18, -R17, R18 ;  /* 0x0000001211127221 */ /* 0x002fe20000000100 */
[----:B------:R-:W-:-:S04]  /*1470*/  FSETP.GT.AND P6, PT, |R24|, 8.50705917302346158658e+37, PT ;  /* 0x7e8000001800780b */ /* 0x000fc80003fc4200 */
[----:B------:R-:W-:Y:S01]  /*1480*/  FSEL R26, R23, R24, P6 ;  /* 0x00000018171a7208 */ /* 0x000fe20003000000 */
[C---:B------:R-:W-:Y:S01]  /*1490*/  FMUL R23, R18.reuse, R18 ;  /* 0x0000001212177220 */ /* 0x040fe20000400000 */
[----:B------:R-:W-:Y:S01]  /*14a0*/  FFMA R17, R18, R25, R17 ;  /* 0x0000001912117223 */ /* 0x000fe20000000011 */
[----:B------:R-:W0:Y:S01]  /*14b0*/  SHFL.BFLY PT, R27, R24, 0x1, 0x1f ;  /* 0x0c201f00181b7f89 */ /* 0x000e2200000e0000 */
[----:B---3--:R-:W-:Y:S01]  /*14c0*/  FADD R22, R19, R22 ;  /* 0x0000001613167221 */ /* 0x008fe20000000000 */
[----:B------:R-:W-:Y:S01]  /*14d0*/  FMUL R23, R2, R23 ;  /* 0x0000001702177220 */ /* 0x000fe20000400000 */
[----:B------:R-:W-:Y:S01]  /*14e0*/  @!P3 FMUL R26, R26, 16777216 ;  /* 0x4b8000001a1ab820 */ /* 0x000fe20000400000 */
[----:B------:R-:W1:Y:S02]  /*14f0*/  SHFL.BFLY PT, R2, R17, 0x2, 0x1f ;  /* 0x0c401f0011027f89 */ /* 0x000e6400000e0000 */
[----:B------:R-:W-:Y:S02]  /*1500*/  FFMA R22, R25, R23, R22 ;  /* 0x0000001719167223 */ /* 0x000fe40000000016 */
[----:B------:R-:W2:Y:S01]  /*1510*/  MUFU.RCP R23, R26 ;  /* 0x0000001a00177308 */ /* 0x000ea20000001000 */
[----:B------:R-:W-:-:S02]  /*1520*/  @P6 FMUL R30, R30, 0.25 ;  /* 0x3e8000001e1e6820 */ /* 0x000fc40000400000 */
[----:B------:R-:W3:Y:S02]  /*1530*/  SHFL.BFLY PT, R19, R22, 0x2, 0x1f ;  /* 0x0c401f0016137f89 */ /* 0x000ee400000e0000 */
[----:B------:R-:W-:Y:S01]  /*1540*/  @!P3 FMUL R30, R30, 16777216 ;  /* 0x4b8000001e1eb820 */ /* 0x000fe20000400000 */
[----:B------:R-:W-:-:S03]  /*1550*/  FSETP.NEU.AND P6, PT, R24, RZ, PT ;  /* 0x000000ff1800720b */ /* 0x000fc60003fcd000 */
[----:B--2---:R-:W-:Y:S01]  /*1560*/  FMUL R23, R23, R30 ;  /* 0x0000001e17177220 */ /* 0x004fe20000400000 */
[----:B0-----:R-:W-:Y:S01]  /*1570*/  FADD R28, R24, R27 ;  /* 0x0000001b181c7221 */ /* 0x001fe20000000000 */
[----:B-1----:R-:W-:-:S03]  /*1580*/  FADD R2, -R17, R2 ;  /* 0x0000000211027221 */ /* 0x002fc60000000100 */
[----:B------:R-:W-:Y:S02]  /*1590*/  FSEL R23, R23, RZ, P6 ;  /* 0x000000ff17177208 */ /* 0x000fe40003000000 */
[----:B------:R-:W-:Y:S01]  /*15a0*/  FSETP.GEU.AND P3, PT, |R28|, 1.175494350822287508e-38, PT ;  /* 0x008000001c00780b */ /* 0x000fe20003f6e200 */
[----:B------:R-:W-:Y:S01]  /*15b0*/  FMUL R18, R2, R2 ;  /* 0x0000000202127220 */ /* 0x000fe20000400000 */
[----:B------:R-:W-:Y:S01]  /*15c0*/  FMUL R25, R28, 0.25 ;  /* 0x3e8000001c197820 */ /* 0x000fe20000400000 */
[----:B------:R-:W-:Y:S01]  /*15d0*/  FFMA R2, R2, R23, R17 ;  /* 0x0000001702027223 */ /* 0x000fe20000000011 */
[----:B------:R-:W-:Y:S01]  /*15e0*/  FSETP.GT.AND P6, PT, |R28|, 8.50705917302346158658e+37, PT ;  /* 0x7e8000001c00780b */ /* 0x000fe20003fc4200 */
[----:B---3--:R-:W-:Y:S01]  /*15f0*/  FADD R22, R22, R19 ;  /* 0x0000001316167221 */ /* 0x008fe20000000000 */
[----:B------:R-:W-:Y:S02]  /*1600*/  FMUL R18, R15, R18 ;  /* 0x000000120f127220 */ /* 0x000fe40000400000 */
[----:B------:R-:W0:Y:S01]  /*1610*/  SHFL.BFLY PT, R15, R2, 0x1, 0x1f ;  /* 0x0c201f00020f7f89 */ /* 0x000e2200000e0000 */
[----:B------:R-:W-:Y:S01]  /*1620*/  FSEL R25, R25, R28, P6 ;  /* 0x0000001c19197208 */ /* 0x000fe20003000000 */
[----:B------:R-:W-:-:S04]  /*1630*/  FFMA R18, R23, R18, R22 ;  /* 0x0000001217127223 */ /* 0x000fc80000000016 */
[----:B------:R-:W-:Y:S01]  /*1640*/  @!P3 FMUL R25, R25, 16777216 ;  /* 0x4b8000001919b820 */ /* 0x000fe20000400000 */
[----:B------:R-:W1:Y:S03]  /*1650*/  SHFL.BFLY PT, R17, R18, 0x1, 0x1f ;  /* 0x0c201f0012117f89 */ /* 0x000e6600000e0000 */
[----:B------:R-:W2:Y:S01]  /*1660*/  MUFU.RCP R22, R25 ;  /* 0x0000001900167308 */ /* 0x000ea20000001000 */
[----:B------:R-:W-:-:S04]  /*1670*/  @P6 FMUL R27, R27, 0.25 ;  /* 0x3e8000001b1b6820 */ /* 0x000fc80000400000 */
[----:B------:R-:W-:Y:S01]  /*1680*/  @!P3 FMUL R27, R27, 16777216 ;  /* 0x4b8000001b1bb820 */ /* 0x000fe20000400000 */
[----:B------:R-:W-:Y:S02]  /*1690*/  FSETP.NEU.AND P6, PT, R28, RZ, PT ;  /* 0x000000ff1c00720b */ /* 0x000fe40003fcd000 */
[----:B------:R-:W-:Y:S01]  /*16a0*/  ISETP.LT.AND P3, PT, R11, 0x20, !P5 ;  /* 0x000000200b00780c */ /* 0x000fe20006f61270 */
[----:B0-----:R-:W-:Y:S01]  /*16b0*/  FADD R15, -R2, R15 ;  /* 0x0000000f020f7221 */ /* 0x001fe20000000100 */
[----:B--2---:R-:W-:-:S03]  /*16c0*/  FMUL R22, R22, R27 ;  /* 0x0000001b16167220 */ /* 0x004fc60000400000 */
[----:B------:R-:W-:Y:S02]  /*16d0*/  FMUL R19, R15, R15 ;  /* 0x0000000f0f137220 */ /* 0x000fe40000400000 */
[----:B------:R-:W-:Y:S01]  /*16e0*/  FSEL R22, R22, RZ, P6 ;  /* 0x000000ff16167208 */ /* 0x000fe20003000000 */
[----:B-1----:R-:W-:Y:S01]  /*16f0*/  FADD R17, R18, R17 ;  /* 0x0000001112117221 */ /* 0x002fe20000000000 */
[----:B------:R-:W-:-:S03]  /*1700*/  FMUL R19, R24, R19 ;  /* 0x0000001318137220 */ /* 0x000fc60000400000 */
[----:B------:R-:W-:Y:S01]  /*1710*/  FFMA R2, R15, R22, R2 ;  /* 0x000000160f027223 */ /* 0x000fe20000000002 */
[----:B------:R-:W-:Y:S01]  /*1720*/  FFMA R24, R22, R19, R17 ;  /* 0x0000001316187223 */ /* 0x000fe20000000011 */
[----:B------:R-:W-:Y:S04]  /*1730*/  @P3 STS [R11.X4+0x100], R28 ;  /* 0x0001001c0b003388 */ /* 0x000fe80000004800 */
[----:B------:R0:W-:Y:S04]  /*1740*/  @P3 STS [R11.X4], R2 ;  /* 0x000000020b003388 */ /* 0x0001e80000004800 */
[----:B------:R-:W-:Y:S04]  /*1750*/  @P3 STS [R11.X4+0x80], R24 ;  /* 0x000080180b003388 */ /* 0x000fe80000004800 */
[----:B------:R-:W-:Y:S01]  /*1760*/  BAR.SYNC.DEFER_BLOCKING 0x0 ;  /* 0x0000000000007b1d */ /* 0x000fe20000010000 */
[----:B------:R-:W-:-:S05]  /*1770*/  IMAD.MOV.U32 R25, RZ, RZ, RZ ;  /* 0x000000ffff197224 */ /* 0x000fca00078e00ff */
[----:B------:R-:W2:Y:S04]  /*1780*/  LDG.E.EL R26, [R6.64+0x6000] ;  /* 0x00600004061a7981 */ /* 0x000ea8000c2e1900 */
[----:B------:R-:W3:Y:S04]  /*1790*/  @!P2 LDG.E.EF R25, [R8.64] ;  /* 0x000000040819a981 */ /* 0x000ee8000c0e1900 */
[----:B------:R-:W4:Y:S04]  /*17a0*/  LDG.E.EL R27, [R6.64+0x4800] ;  /* 0x00480004061b7981 */ /* 0x000f28000c2e1900 */
[----:B------:R-:W5:Y:S04]  /*17b0*/  LDG.E.EL.64 R22, [R4.64+0xc000] ;  /* 0x00c0000404167981 */ /* 0x000f68000c2e1b00 */
[----:B------:R-:W5:Y:S04]  /*17c0*/  LDG.E.EL.64 R18, [R4.64+0x9000] ;  /* 0x0090000404127981 */ /* 0x000f68000c2e1b00 */
[----:B------:R-:W1:Y:S04]  /*17d0*/  LDS R15, [0x80] ;  /* 0x00008000ff0f7984 */ /* 0x000e680000000800 */
[----:B------:R-:W2:Y:S01]  /*17e0*/  LDS R17, [RZ] ;  /* 0x00000000ff117984 */ /* 0x000ea20000000800 */
[----:B0-----:R-:W-:-:S04]  /*17f0*/  IMAD.MOV.U32 R2, RZ, RZ, 0x39aaaaab ;  /* 0x39aaaaabff027424 */ /* 0x001fc800078e00ff */
[----:B-1----:R-:W-:-:S06]  /*1800*/  FFMA R2, R15, R2, 9.9999999747524270788e-07 ;  /* 0x358637bd0f027423 */ /* 0x002fcc0000000002 */
[----:B------:R-:W0:Y:S01]  /*1810*/  MUFU.RSQ R2, R2 ;  /* 0x0000000200027308 */ /* 0x000e220000001400 */
[C---:B--2---:R-:W-:Y:S01]  /*1820*/  IMAD.U32 R15, R26.reuse, 0x10000, RZ ;  /* 0x000100001a0f7824 */ /* 0x044fe200078e00ff */
[----:B------:R-:W-:Y:S02]  /*1830*/  PRMT R26, R26, 0x7632, R26 ;  /* 0x000076321a1a7816 */ /* 0x000fe4000000001a */
[----:B---3--:R-:W-:Y:S02]  /*1840*/  PRMT R8, R25, 0x7632, R8 ;  /* 0x0000763219087816 */ /* 0x008fe40000000008 */
[----:B------:R-:W-:Y:S02]  /*1850*/  SHF.L.U32 R26, R26, 0x10, RZ ;  /* 0x000000101a1a7819 */ /* 0x000fe400000006ff */
[----:B----4-:R-:W-:Y:S01]  /*1860*/  PRMT R9, R27, 0x7632, R9 ;  /* 0x000076321b097816 */ /* 0x010fe20000000009 */
[----:B------:R-:W-:Y:S01]  /*1870*/  IMAD.U32 R8, R8, 0x10000, RZ ;  /* 0x0001000008087824 */ /* 0x000fe200078e00ff */
[----:B-----5:R-:W-:Y:S01]  /*1880*/  FADD R28, R22, R15 ;  /* 0x0000000f161c7221 */ /* 0x020fe20000000000 */
[----:B------:R-:W-:Y:S01]  /*1890*/  IMAD.U32 R22, R25, 0x10000, RZ ;  /* 0x0001000019167824 */ /* 0x000fe200078e00ff */
[----:B------:R-:W-:Y:S01]  /*18a0*/  FADD R23, R23, R26 ;  /* 0x0000001a17177221 */ /* 0x000fe20000000000 */
[----:B------:R-:W-:Y:S01]  /*18b0*/  IMAD.U32 R24, R9, 0x10000, RZ ;  /* 0x0001000009187824 */ /* 0x000fe200078e00ff */
[----:B------:R-:W-:Y:S01]  /*18c0*/  FADD R9, -R17, R8 ;  /* 0x0000000811097221 */ /* 0x000fe20000000100 */
[----:B------:R-:W-:Y:S01]  /*18d0*/  IMAD.U32 R27, R27, 0x10000, RZ ;  /* 0x000100001b1b7824 */ /* 0x000fe200078e00ff */
[----:B------:R-:W-:Y:S01]  /*18e0*/  FADD R15, -R17, R22 ;  /* 0x00000016110f7221 */ /* 0x000fe20000000100 */
[----:B------:R-:W-:Y:S01]  /*18f0*/  FADD R22, R19, R24 ;  /* 0x0000001813167221 */ /* 0x000fe20000000000 */
[----:B------:R-:W-:Y:S01]  /*1900*/  FADD R28, R28, 1 ;  /* 0x3f8000001c1c7421 */ /* 0x000fe20000000000 */
[----:B------:R-:W-:Y:S01]  /*1910*/  FADD R18, R18, R27 ;  /* 0x0000001b12127221 */ /* 0x000fe20000000000 */
[C---:B0-----:R-:W-:Y:S01]  /*1920*/  FMUL R15, R2.reuse, R15 ;  /* 0x0000000f020f7220 */ /* 0x041fe20000400000 */
[----:B------:R-:W-:Y:S01]  /*1930*/  FADD R24, R23, 1 ;  /* 0x3f80000017187421 */ /* 0x000fe20000000000 */
[----:B------:R-:W-:-:S02]  /*1940*/  FMUL R9, R2, R9 ;  /* 0x0000000902097220 */ /* 0x000fc40000400000 */
[----:B------:R-:W-:Y:S02]  /*1950*/  FFMA R15, R15, R28, R18 ;  /* 0x0000001c0f0f7223 */ /* 0x000fe40000000012 */
[----:B------:R-:W-:Y:S01]  /*1960*/  FFMA R24, R9, R24, R22 ;  /* 0x0000001809187223 */ /* 0x000fe20000000016 */
[----:B------:R-:W-:Y:S01]  /*1970*/  IMAD.WIDE R8, R10, R3, c[0x0][0x1a8] ;  /* 0x00006a000a087625 */ /* 0x000fe200078e0203 */
[----:B------:R-:W-:-:S03]  /*1980*/  CS2R R26, SRZ ;  /* 0x00000000001a7805 */ /* 0x000fc6000001ff00 */
[----:B------:R-:W-:Y:S01]  /*1990*/  F2FP.BF16.PACK_AB R29, R24, R15 ;  /* 0x0000000f181d723e */ /* 0x000fe200000010ff */
[----:B------:R-:W-:Y:S01]  /*19a0*/  IMAD.MOV.U32 R25, RZ, RZ, RZ ;  /* 0x000000ffff197224 */ /* 0x000fe200078e00ff */
[----:B------:R-:W-:-:S03]  /*19b0*/  CS2R R22, SRZ ;  /* 0x0000000000167805 */ /* 0x000fc6000001ff00 */
[----:B------:R-:W-:Y:S01]  /*19c0*/  @!P2 STG.E [R8.64], R29 ;  /* 0x0000001d0800a986 */ /* 0x000fe2000c101904 */
[----:B------:R-:W-:-:S03]  /*19d0*/  CS2R R18, SRZ ;  /* 0x0000000000127805 */ /* 0x000fc6000001ff00 */
[----:B------:R-:W2:Y:S04]  /*19e0*/  @P0 LDG.E.EF R25, [R20.64] ;  /* 0x0000000414190981 */ /* 0x000ea8000c0e1900 */
[----:B------:R-:W3:Y:S04]  /*19f0*/  @!P1 LDG.E.EL R26, [R6.64+0x7000] ;  /* 0x00700004061a9981 */ /* 0x000ee8000c2e1900 */
[----:B------:R-:W4:Y:S04]  /*1a00*/  @!P1 LDG.E.EL R27, [R6.64+0x5800] ;  /* 0x00580004061b9981 */ /* 0x000f28000c2e1900 */
[----:B------:R-:W5:Y:S04]  /*1a10*/  @!P1 LDG.E.EL.64 R22, [R4.64+0xe000] ;  /* 0x00e0000404169981 */ /* 0x000f68000c2e1b00 */
[----:B------:R0:W5:Y:S01]  /*1a20*/  @!P1 LDG.E.EL.64 R18, [R4.64+0xb000] ;  /* 0x00b0000404129981 */ /* 0x000162000c2e1b00 */
[----:B--2---:R-:W-:-:S02]  /*1a30*/  PRMT R28, R25, 0x7632, R28 ;  /* 0x00007632191c7816 */ /* 0x004fc4000000001c */
[----:B------:R-:W-:Y:S01]  /*1a40*/  SHF.L.U32 R30, R25, 0x10, RZ ;  /* 0x00000010191e7819 */ /* 0x000fe200000006ff */
[C---:B---3--:R-:W-:Y:S01]  /*1a50*/  IMAD.U32 R21, R26.reuse, 0x10000, RZ ;  /* 0x000100001a157824 */ /* 0x048fe200078e00ff */
[----:B------:R-:W-:Y:S01]  /*1a60*/  PRMT R26, R26, 0x7632, R26 ;  /* 0x000076321a1a7816 */ /* 0x000fe2000000001a */
[----:B------:R-:W-:Y:S02]  /*1a70*/  IMAD.U32 R28, R28, 0x10000, RZ ;  /* 0x000100001c1c7824 */ /* 0x000fe400078e00ff */
[----:B------:R-:W-:Y:S01]  /*1a80*/  FADD R25, -R17, R30 ;  /* 0x0000001e11197221 */ /* 0x000fe20000000100 */
[C---:B----4-:R-:W-:Y:S01]  /*1a90*/  IMAD.U32 R7, R27.reuse, 0x10000, RZ ;  /* 0x000100001b077824 */ /* 0x050fe200078e00ff */
[----:B------:R-:W-:Y:S01]  /*1aa0*/  PRMT R27, R27, 0x7632, R27 ;  /* 0x000076321b1b7816 */ /* 0x000fe2000000001b */
[----:B------:R-:W-:Y:S01]  /*1ab0*/  IMAD.U32 R26, R26, 0x10000, RZ ;  /* 0x000100001a1a7824 */ /* 0x000fe200078e00ff */
[----:B-----5:R-:W-:Y:S01]  /*1ac0*/  FADD R21, R21, R22 ;  /* 0x0000001615157221 */ /* 0x020fe20000000000 */
[----:B------:R-:W-:Y:S01]  /*1ad0*/  FADD R17, -R17, R28 ;  /* 0x0000001c11117221 */ /* 0x000fe20000000100 */
[----:B------:R-:W-:Y:S01]  /*1ae0*/  FMUL R25, R2, R25 ;  /* 0x0000001902197220 */ /* 0x000fe20000400000 */
[----:B0-----:R-:W-:Y:S01]  /*1af0*/  IMAD.U32 R4, R27, 0x10000, RZ ;  /* 0x000100001b047824 */ /* 0x001fe200078e00ff */
[----:B------:R-:W-:Y:S01]  /*1b00*/  FADD R18, R7, R18 ;  /* 0x0000001207127221 */ /* 0x000fe20000000000 */
[----:B------:R-:W-:Y:S01]  /*1b10*/  FADD R6, R21, 1 ;  /* 0x3f80000015067421 */ /* 0x000fe20000000000 */
[----:B------:R-:W-:Y:S01]  /*1b20*/  FADD R23, R26, R23 ;  /* 0x000000171a177221 */ /* 0x000fe20000000000 */
[----:B------:R-:W-:Y:S01]  /*1b30*/  FMUL R17, R2, R17 ;  /* 0x0000001102117220 */ /* 0x000fe20000400000 */
[----:B------:R-:W-:Y:S01]  /*1b40*/  FADD R4, R4, R19 ;  /* 0x0000001304047221 */ /* 0x000fe20000000000 */
[----:B------:R-:W-:Y:S01]  /*1b50*/  FFMA R6, R25, R6, R18 ;  /* 0x0000000619067223 */ /* 0x000fe20000000012 */
[----:B------:R-:W-:Y:S01]  /*1b60*/  FSEL R7, R15, +INF , !P2 ;  /* 0x7f8000000f077808 */ /* 0x000fe20005000000 */
[----:B------:R-:W-:-:S03]  /*1b70*/  FADD R2, R23, 1 ;  /* 0x3f80000017027421 */ /* 0x000fc60000000000 */
[----:B------:R-:W-:Y:S01]  /*1b80*/  FSETP.GEU.AND P1, PT, R7, R6, PT ;  /* 0x000000060700720b */ /* 0x000fe20003f2e000 */
[----:B------:R-:W-:Y:S01]  /*1b90*/  FFMA R17, R17, R2, R4 ;  /* 0x0000000211117223 */ /* 0x000fe20000000004 */
[----:B------:R-:W-:Y:S02]  /*1ba0*/  FSEL R2, R24, +INF , !P2 ;  /* 0x7f80000018027808 */ /* 0x000fe40005000000 */
[C---:B------:R-:W-:Y:S02]  /*1bb0*/  FSETP.NAN.AND P6, PT, R7.reuse, R7, PT ;  /* 0x000000070700720b */ /* 0x040fe40003fc8000 */
[C---:B------:R-:W-:Y:S02]  /*1bc0*/  FSEL R4, R7.reuse, R6, !P1 ;  /* 0x0000000607047208 */ /* 0x040fe40004800000 */
[----:B------:R-:W-:Y:S02]  /*1bd0*/  FSETP.GEU.AND P1, PT, R2, R17, PT ;  /* 0x000000110200720b */ /* 0x000fe40003f2e000 */
[----:B------:R-:W-:-:S02]  /*1be0*/  @P0 FSEL R7, R7, R4, P6 ;  /* 0x0000000407070208 */ /* 0x000fc40003000000 */
[C---:B------:R-:W-:Y:S02]  /*1bf0*/  FSETP.NAN.AND P6, PT, R2.reuse, R2, PT ;  /* 0x000000020200720b */ /* 0x040fe40003fc8000 */
[----:B------:R-:W-:-:S04]  /*1c00*/  FSEL R5, R2, R17, !P1 ;  /* 0x0000001102057208 */ /* 0x000fc80004800000 */
[----:B------:R-:W-:-:S04]  /*1c10*/  @P0 FSEL R2, R2, R5, P6 ;  /* 0x0000000502020208 */ /* 0x000fc80003000000 */
[C---:B------:R-:W-:Y:S02]  /*1c20*/  FSETP.GEU.AND P6, PT, R7.reuse, R2, PT ;  /* 0x000000020700720b */ /* 0x040fe40003fce000 */
[----:B------:R-:W-:-:S11]  /*1c30*/  FSETP.NAN.AND P1, PT, R7, R7, PT ;  /* 0x000000070700720b */ /* 0x000fd60003f28000 */
[----:B------:R-:W-:-:S05]  /*1c40*/  @P6 FSEL R7, R7, R2, P1 ;  /* 0x0000000207076208 */ /* 0x000fca0000800000 */
[----:B------:R-:W0:Y:S01]  /*1c50*/  SHFL.BFLY PT, R2, R7, 0x10, 0x1f ;  /* 0x0e001f0007027f89 */ /* 0x000e2200000e0000 */
[C---:B------:R-:W-:Y:S02]  /*1c60*/  FSETP.NAN.AND P1, PT, R7.reuse, R7, PT ;  /* 0x000000070700720b */ /* 0x040fe40003f28000 */
[----:B0-----:R-:W-:-:S11]  /*1c70*/  FSETP.GEU.AND P6, PT, R7, R2, PT ;  /* 0x000000020700720b */ /* 0x001fd60003fce000 */
[----:B------:R-:W-:-:S05]  /*1c80*/  @!P1 FSEL R7, R7, R2, !P6 ;  /* 0x0000000207079208 */ /* 0x000fca0007000000 */
[----:B------:R-:W0:Y:S01]  /*1c90*/  SHFL.BFLY PT, R2, R7, 0x8, 0x1f ;  /* 0x0d001f0007027f89 */ /* 0x000e2200000e0000 */
[C---:B------:R-:W-:Y:S02]  /*1ca0*/  FSETP.NAN.AND P1, PT, R7.reuse, R7, PT ;  /* 0x000000070700720b */ /* 0x040fe40003f28000 */
[----:B0-----:R-:W-:-:S13]  /*1cb0*/  FSETP.GEU.AND P6, PT, R7, R2, PT ;  /* 0x000000020700720b */ /* 0x001fda0003fce000 */
[----:B------:R-:W-:-:S05]  /*1cc0*/  @P6 FSEL R7, R7, R2, P1 ;  /* 0x0000000207076208 */ /* 0x000fca0000800000 */
        /* <DEDUP_REMOVED lines=9> */
[----:B------:R-:W-:Y:S01]  /*1d60*/  IMAD.WIDE R4, R16, R3, c[0x0][0x1a8] ;  /* 0x00006a0010047625 */ /* 0x000fe200078e0203 */
[----:B------:R-:W-:-:S05]  /*1d70*/  F2FP.BF16.PACK_AB R19, R17, R6 ;  /* 0x000000061113723e */ /* 0x000fca00000010ff */
[----:B------:R-:W-:Y:S04]  /*1d80*/  @P0 STG.E [R4.64], R19 ;  /* 0x0000001304000986 */ /* 0x000fe8000c101904 */
[----:B------:R-:W-:Y:S01]  /*1d90*/  BAR.SYNC.DEFER_BLOCKING 0x0 ;  /* 0x0000000000007b1d */ /* 0x000fe20000010000 */
[C---:B------:R-:W-:Y:S02]  /*1da0*/  FSETP.NAN.AND P1, PT, R7.reuse, R7, PT ;  /* 0x000000070700720b */ /* 0x040fe40003f28000 */
[----:B0-----:R-:W-:-:S13]  /*1db0*/  FSETP.GEU.AND P6, PT, R7, R2, PT ;  /* 0x000000020700720b */ /* 0x001fda0003fce000 */
[----:B------:R-:W-:-:S05]  /*1dc0*/  @P6 SEL R7, R7, R2, P1 ;  /* 0x0000000207076207 */ /* 0x000fca0000800000 */
[----:B------:R-:W-:Y:S04]  /*1dd0*/  @!P5 STS [R0], R7 ;  /* 0x000000070000d388 */ /* 0x000fe80000000800 */
[----:B------:R-:W-:Y:S06]  /*1de0*/  BAR.SYNC.DEFER_BLOCKING 0x0 ;  /* 0x0000000000007b1d */ /* 0x000fec0000010000 */
[----:B------:R-:W0:Y:S01]  /*1df0*/  @!P4 LDS R14, [R11.X4] ;  /* 0x000000000b0ec984 */ /* 0x000e220000004800 */
[----:B------:R-:W-:-:S02]  /*1e00*/  FSEL R15, R15, -INF , !P2 ;  /* 0xff8000000f0f7808 */ /* 0x000fc40005000000 */
[----:B------:R-:W-:Y:S02]  /*1e10*/  FSEL R24, R24, -INF , !P2 ;  /* 0xff80000018187808 */ /* 0x000fe40005000000 */
[CC--:B------:R-:W-:Y:S02]  /*1e20*/  FSETP.GT.AND P1, PT, R15.reuse, R6.reuse, PT ;  /* 0x000000060f00720b */ /* 0x0c0fe40003f24000 */
[C---:B------:R-:W-:Y:S02]  /*1e30*/  FSETP.NAN.AND P6, PT, R15.reuse, R15, PT ;  /* 0x0000000f0f00720b */ /* 0x040fe40003fc8000 */
[C---:B------:R-:W-:Y:S02]  /*1e40*/  FSEL R6, R15.reuse, R6, P1 ;  /* 0x000000060f067208 */ /* 0x040fe40000800000 */
[----:B------:R-:W-:Y:S02]  /*1e50*/  FSETP.GT.AND P1, PT, R24, R17, PT ;  /* 0x000000111800720b */ /* 0x000fe40003f24000 */
[----:B------:R-:W-:-:S02]  /*1e60*/  @P0 FSEL R15, R15, R6, P6 ;  /* 0x000000060f0f0208 */ /* 0x000fc40003000000 */
[C---:B------:R-:W-:Y:S02]  /*1e70*/  FSETP.NAN.AND P6, PT, R24.reuse, R24, PT ;  /* 0x000000181800720b */ /* 0x040fe40003fc8000 */
[----:B------:R-:W-:-:S04]  /*1e80*/  FSEL R17, R24, R17, P1 ;  /* 0x0000001118117208 */ /* 0x000fc80000800000 */
[----:B------:R-:W-:-:S04]  /*1e90*/  @P0 FSEL R24, R24, R17, P6 ;  /* 0x0000001118180208 */ /* 0x000fc80003000000 */
[C---:B------:R-:W-:Y:S01]  /*1ea0*/  FSETP.GT.AND P1, PT, R15.reuse, R24, PT ;  /* 0x000000180f00720b */ /* 0x040fe20003f24000 */
[----:B0-----:R-:W0:Y:S01]  /*1eb0*/  SHFL.BFLY PT, R7, R14, 0x10, 0x1f ;  /* 0x0e001f000e077f89 */ /* 0x001e2200000e0000 */
[----:B------:R-:W-:-:S11]  /*1ec0*/  FSETP.NAN.AND P6, PT, R15, R15, PT ;  /* 0x0000000f0f00720b */ /* 0x000fd60003fc8000 */
[----:B------:R-:W-:Y:S02]  /*1ed0*/  @!P1 FSEL R15, R15, R24, P6 ;  /* 0x000000180f0f9208 */ /* 0x000fe40003000000 */
[----:B------:R-:W-:-:S03]  /*1ee0*/  FSETP.NAN.AND P1, PT, R14, R14, PT ;  /* 0x0000000e0e00720b */ /* 0x000fc60003f28000 */
[----:B------:R-:W1:Y:S01]  /*1ef0*/  SHFL.BFLY PT, R6, R15, 0x10, 0x1f ;  /* 0x0e001f000f067f89 */ /* 0x000e6200000e0000 */
[----:B0-----:R-:W-:-:S04]  /*1f00*/  FSETP.GEU.AND P6, PT, R14, R7, PT ;  /* 0x000000070e00720b */ /* 0x001fc80003fce000 */
[----:B------:R-:W-:-:S04]  /*1f10*/  FSEL R7, R14, R7, !P6 ;  /* 0x000000070e077208 */ /* 0x000fc80007000000 */
[----:B------:R-:W-:-:S05]  /*1f20*/  FSEL R2, R14, R7, P1 ;  /* 0x000000070e027208 */ /* 0x000fca0000800000 */
[----:B------:R-:W0:Y:S01]  /*1f30*/  SHFL.BFLY PT, R7, R2, 0x8, 0x1f ;  /* 0x0d001f0002077f89 */ /* 0x000e2200000e0000 */
[C---:B------:R-:W-:Y:S02]  /*1f40*/  FSETP.NAN.AND P6, PT, R15.reuse, R15, PT ;  /* 0x0000000f0f00720b */ /* 0x040fe40003fc8000 */
[----:B-1----:R-:W-:-:S11]  /*1f50*/  FSETP.GT.AND P1, PT, R15, R6, PT ;  /* 0x000000060f00720b */ /* 0x002fd60003f24000 */
[----:B------:R-:W-:-:S05]  /*1f60*/  @!P6 FSEL R15, R15, R6, P1 ;  /* 0x000000060f0fe208 */ /* 0x000fca0000800000 */
[----:B------:R-:W1:Y:S01]  /*1f70*/  SHFL.BFLY PT, R6, R15, 0x8, 0x1f ;  /* 0x0d001f000f067f89 */ /* 0x000e6200000e0000 */
[C---:B0-----:R-:W-:Y:S02]  /*1f80*/  FSETP.GEU.AND P6, PT, R2.reuse, R7, PT ;  /* 0x000000070200720b */ /* 0x041fe40003fce000 */
[----:B------:R-:W-:-:S11]  /*1f90*/  FSETP.NAN.AND P1, PT, R2, R2, PT ;  /* 0x000000020200720b */ /* 0x000fd60003f28000 */
[----:B------:R-:W-:-:S05]  /*1fa0*/  @P6 FSEL R2, R2, R7, P1 ;  /* 0x0000000702026208 */ /* 0x000fca0000800000 */
[----:B------:R-:W0:Y:S01]  /*1fb0*/  SHFL.BFLY PT, R7, R2, 0x4, 0x1f ;  /* 0x0c801f0002077f89 */ /* 0x000e2200000e0000 */
[C---:B-1----:R-:W-:Y:S02]  /*1fc0*/  FSETP.GT.AND P1, PT, R15.reuse, R6, PT ;  /* 0x000000060f00720b */ /* 0x042fe40003f24000 */
[----:B------:R-:W-:-:S11]  /*1fd0*/  FSETP.NAN.AND P6, PT, R15, R15, PT ;  /* 0x0000000f0f00720b */ /* 0x000fd60003fc8000 */
        /* <DEDUP_REMOVED lines=16> */
[----:B------:R-:W-:Y:S02]  /*20e0*/  @!P1 FSEL R15, R15, R6, P6 ;  /* 0x000000060f0f9208 */ /* 0x000fe40003000000 */
[C---:B0-----:R-:W-:Y:S02]  /*20f0*/  FSETP.GEU.AND P6, PT, R2.reuse, R7, PT ;  /* 0x000000070200720b */ /* 0x041fe40003fce000 */
[----:B------:R-:W-:-:S11]  /*2100*/  FSETP.NAN.AND P1, PT, R2, R2, PT ;  /* 0x000000020200720b */ /* 0x000fd60003f28000 */
[----:B------:R-:W-:-:S05]  /*2110*/  @P6 SEL R2, R2, R7, P1 ;  /* 0x0000000702026207 */ /* 0x000fca0000800000 */
[----:B------:R-:W-:Y:S04]  /*2120*/  @P3 STS [R11.X4], R2 ;  /* 0x000000020b003388 */ /* 0x000fe80000004800 */
[----:B------:R-:W-:Y:S06]  /*2130*/  BAR.SYNC.DEFER_BLOCKING 0x0 ;  /* 0x0000000000007b1d */ /* 0x000fec0000010000 */
[----:B------:R-:W0:Y:S01]  /*2140*/  SHFL.BFLY PT, R6, R15, 0x1, 0x1f ;  /* 0x0c201f000f067f89 */ /* 0x000e2200000e0000 */
[----:B------:R-:W-:-:S03]  /*2150*/  FSETP.NAN.AND P6, PT, R15, R15, PT ;  /* 0x0000000f0f00720b */ /* 0x000fc60003fc8000 */
[----:B------:R-:W-:Y:S04]  /*2160*/  LDS R14, [RZ] ;  /* 0x00000000ff0e7984 */ /* 0x000fe80000000800 */
[----:B------:R-:W-:Y:S01]  /*2170*/  BAR.SYNC.DEFER_BLOCKING 0x0 ;  /* 0x0000000000007b1d */ /* 0x000fe20000010000 */
[----:B0-----:R-:W-:-:S13]  /*2180*/  FSETP.GT.AND P1, PT, R15, R6, PT ;  /* 0x000000060f00720b */ /* 0x001fda0003f24000 */
[----:B------:R-:W-:-:S05]  /*2190*/  @!P1 SEL R15, R15, R6, P6 ;  /* 0x000000060f0f9207 */ /* 0x000fca0003000000 */
[----:B------:R-:W-:Y:S04]  /*21a0*/  @!P5 STS [R0], R15 ;  /* 0x0000000f0000d388 */ /* 0x000fe80000000800 */
[----:B------:R-:W-:Y:S06]  /*21b0*/  BAR.SYNC.DEFER_BLOCKING 0x0 ;  /* 0x0000000000007b1d */ /* 0x000fec0000010000 */
[----:B------:R-:W0:Y:S04]  /*21c0*/  @!P4 LDS R13, [R11.X4] ;  /* 0x000000000b0dc984 */ /* 0x000e280000004800 */
[----:B0-----:R-:W0:Y:S01]  /*21d0*/  SHFL.BFLY PT, R6, R13, 0x10, 0x1f ;  /* 0x0e001f000d067f89 */ /* 0x001e2200000e0000 */
[----:B------:R-:W-:-:S02]  /*21e0*/  FSETP.NAN.AND P4, PT, R13, R13, PT ;  /* 0x0000000d0d00720b */ /* 0x000fc40003f88000 */
[----:B0-----:R-:W-:-:S04]  /*21f0*/  FSETP.GT.AND P1, PT, R13, R6, PT ;  /* 0x000000060d00720b */ /* 0x001fc80003f24000 */
[----:B------:R-:W-:-:S04]  /*2200*/  FSEL R6, R13, R6, P1 ;  /* 0x000000060d067208 */ /* 0x000fc80000800000 */
[----:B------:R-:W-:-:S05]  /*2210*/  FSEL R2, R13, R6, P4 ;  /* 0x000000060d027208 */ /* 0x000fca0002000000 */
[----:B------:R-:W0:Y:S01]  /*2220*/  SHFL.BFLY PT, R7, R2, 0x8, 0x1f ;  /* 0x0d001f0002077f89 */ /* 0x000e2200000e0000 */
[C---:B------:R-:W-:Y:S02]  /*2230*/  FSETP.NAN.AND P4, PT, R2.reuse, R2, PT ;  /* 0x000000020200720b */ /* 0x040fe40003f88000 */
[----:B0-----:R-:W-:-:S13]  /*2240*/  FSETP.GT.AND P1, PT, R2, R7, PT ;  /* 0x000000070200720b */ /* 0x001fda0003f24000 */
[----:B------:R-:W-:-:S05]  /*2250*/  @!P1 FSEL R2, R2, R7, P4 ;  /* 0x0000000702029208 */ /* 0x000fca0002000000 */
        /* <DEDUP_REMOVED lines=11> */
[----:B------:R-:W-:-:S05]  /*2310*/  @!P1 SEL R2, R2, R7, P4 ;  /* 0x0000000702029207 */ /* 0x000fca0002000000 */
[----:B------:R-:W-:Y:S04]  /*2320*/  @P3 STS [R11.X4], R2 ;  /* 0x000000020b003388 */ /* 0x000fe80000004800 */
[----:B------:R-:W-:Y:S06]  /*2330*/  BAR.SYNC.DEFER_BLOCKING 0x0 ;  /* 0x0000000000007b1d */ /* 0x000fec0000010000 */
[----:B------:R-:W0:Y:S01]  /*2340*/  LDS R15, [RZ] ;  /* 0x00000000ff0f7984 */ /* 0x000e220000000800 */
[----:B------:R-:W-:-:S04]  /*2350*/  LOP3.LUT P1, RZ, R11, 0x3ff, RZ, 0xc0, !PT ;  /* 0x000003ff0bff7812 */ /* 0x000fc8000782c0ff */
[C---:B------:R-:W-:Y:S01]  /*2360*/  ISETP.LT.AND P1, PT, R12.reuse, 0x200, !P1 ;  /* 0x000002000c00780c */ /* 0x040fe20004f21270 */
[----:B------:R-:W-:-:S04]  /*2370*/  IMAD.WIDE R6, R12, R3, c[0x0][0x1b0] ;  /* 0x00006c000c067625 */ /* 0x000fc800078e0203 */
[----:B------:R-:W-:Y:S01]  /*2380*/  IMAD.WIDE R12, R12, R3, c[0x0][0x1b8] ;  /* 0x00006e000c0c7625 */ /* 0x000fe200078e0203 */
[----:B0-----:R-:W-:-:S04]  /*2390*/  F2FP.BF16.PACK_AB R0, R15, R14 ;  /* 0x0000000e0f00723e */ /* 0x001fc800000010ff */
[C---:B------:R-:W-:Y:S02]  /*23a0*/  PRMT R3, R0.reuse, 0x7610, R3 ;  /* 0x0000761000037816 */ /* 0x040fe40000000003 */
[----:B------:R-:W-:Y:S02]  /*23b0*/  PRMT R17, R0, 0x7632, R17 ;  /* 0x0000763200117816 */ /* 0x000fe40000000011 */
[----:B------:R-:W-:Y:S01]  /*23c0*/  MOV R0, RZ ;  /* 0x000000ff00007202 */ /* 0x000fe20000000f00 */
[----:B------:R0:W-:Y:S04]  /*23d0*/  @P1 STG.E.U16 [R6.64], R3 ;  /* 0x0000000306001986 */ /* 0x0001e8000c101504 */
[----:B------:R1:W-:Y:S04]  /*23e0*/  @P1 STG.E.U16 [R12.64], R17 ;  /* 0x000000110c001986 */ /* 0x0003e8000c101504 */
[----:B------:R-:W2:Y:S01]  /*23f0*/  @!P2 LDG.E.EF R0, [R8.64] ;  /* 0x000000040800a981 */ /* 0x000ea2000c0e1900 */
[----:B------:R-:W-:-:S04]  /*2400*/  FSETP.GE.AND P1, PT, R14, RZ, PT ;  /* 0x000000ff0e00720b */ /* 0x000fc80003f26000 */
[----:B------:R-:W-:-:S05]  /*2410*/  FSEL R14, R14, RZ, !P1 ;  /* 0x000000ff0e0e7208 */ /* 0x000fca0004800000 */
[----:B------:R-:W-:Y:S01]  /*2420*/  FADD R14, RZ, -R14 ;  /* 0x8000000eff0e7221 */ /* 0x000fe20000000000 */
[----:B------:R-:W-:-:S04]  /*2430*/  FSETP.GTU.AND P1, PT, R15, RZ, PT ;  /* 0x000000ff0f00720b */ /* 0x000fc80003f2c000 */
[----:B------:R-:W-:Y:S02]  /*2440*/  FSETP.NAN.AND P3, PT, R14, R14, PT ;  /* 0x0000000e0e00720b */ /* 0x000fe40003f68000 */
[----:B------:R-:W-:-:S04]  /*2450*/  FSEL R15, R15, RZ, P1 ;  /* 0x000000ff0f0f7208 */ /* 0x000fc80000800000 */
[----:B------:R-:W-:-:S07]  /*2460*/  FSETP.GT.AND P1, PT, R14, R15, PT ;  /* 0x0000000f0e00720b */ /* 0x000fce0003f24000 */
[----:B------:R-:W-:-:S05]  /*2470*/  @!P3 FSEL R14, R14, R15, P1 ;  /* 0x0000000f0e0eb208 */ /* 0x000fca0000800000 */
[----:B------:R-:W-:-:S05]  /*2480*/  FMUL R14, R14, 0.0078740157186985015869 ;  /* 0x3c0102040e0e7820 */ /* 0x000fca0000400000 */
[C---:B------:R-:W-:Y:S02]  /*2490*/  FSETP.GT.AND P1, PT, R14.reuse, 9.9999997473787516356e-06, PT ;  /* 0x3727c5ac0e00780b */ /* 0x040fe40003f24000 */
[----:B------:R-:W-:-:S11]  /*24a0*/  FSETP.NAN.AND P3, PT, R14, R14, PT ;  /* 0x0000000e0e00720b */ /* 0x000fd60003f68000 */
[----:B------:R-:W-:-:S04]  /*24b0*/  @!P1 FSEL R14, R14, 9.9999997473787516356e-06, P3 ;  /* 0x3727c5ac0e0e9808 */ /* 0x000fc80001800000 */
[C---:B------:R-:W-:Y:S02]  /*24c0*/  FSETP.GT.AND P1, PT, |R14|.reuse, 8.50705917302346158658e+37, PT ;  /* 0x7e8000000e00780b */ /* 0x040fe40003f24200 */
[----:B------:R-:W-:-:S11]  /*24d0*/  FSETP.GEU.AND P3, PT, |R14|, 1.175494350822287508e-38, PT ;  /* 0x008000000e00780b */ /* 0x000fd60003f6e200 */
[----:B------:R-:W-:-:S04]  /*24e0*/  @P1 FMUL R14, R14, 0.25 ;  /* 0x3e8000000e0e1820 */ /* 0x000fc80000400000 */
[----:B------:R-:W-:Y:S01]  /*24f0*/  @!P3 FMUL R14, R14, 16777216 ;  /* 0x4b8000000e0eb820 */ /* 0x000fe20000400000 */
[----:B0-----:R-:W-:-:S05]  /*2500*/  IMAD.MOV.U32 R3, RZ, RZ, 0x3e800000 ;  /* 0x3e800000ff037424 */ /* 0x001fca00078e00ff */
[----:B------:R-:W0:Y:S01]  /*2510*/  MUFU.RCP R14, R14 ;  /* 0x0000000e000e7308 */ /* 0x000e220000001000 */
[----:B------:R-:W-:-:S05]  /*2520*/  FSEL R3, R3, 1, P1 ;  /* 0x3f80000003037808 */ /* 0x000fca0000800000 */
[----:B------:R-:W-:Y:S01]  /*2530*/  @!P3 FMUL R3, R3, 16777216 ;  /* 0x4b8000000303b820 */ /* 0x000fe20000400000 */
[----:B------:R-:W-:Y:S01]  /*2540*/  BSSY B0, `(.L_x_0) ;  /* 0x000001f000007945 */ /* 0x000fe20003800000 */
[C---:B--2---:R-:W-:Y:S01]  /*2550*/  PRMT R2, R0.reuse, 0x7632, R2 ;  /* 0x0000763200027816 */ /* 0x044fe20000000002 */
[----:B------:R-:W-:Y:S01]  /*2560*/  IMAD.U32 R7, R0, 0x10000, RZ ;  /* 0x0001000000077824 */ /* 0x000fe200078e00ff */
[----:B0-----:R-:W-:-:S03]  /*2570*/  FMUL R0, R14, R3 ;  /* 0x000000030e007220 */ /* 0x001fc60000400000 */
[----:B------:R-:W-:Y:S01]  /*2580*/  IMAD.U32 R3, R2, 0x10000, RZ ;  /* 0x0001000002037824 */ /* 0x000fe200078e00ff */
[----:B------:R-:W-:-:S03]  /*2590*/  FMUL R7, R0, R7 ;  /* 0x0000000700077220 */ /* 0x000fc60000400000 */
[----:B------:R-:W-:Y:S01]  /*25a0*/  FMUL R3, R0, R3 ;  /* 0x0000000300037220 */ /* 0x000fe20000400000 */
[----:B------:R-:W0:Y:S08]  /*25b0*/  FRND R6, R7 ;  /* 0x0000000700067307 */ /* 0x000e300000201000 */
[----:B------:R-:W2:Y:S01]  /*25c0*/  FRND R8, R3 ;  /* 0x0000000300087307 */ /* 0x000ea20000201000 */
[----:B0-----:R-:W-:-:S02]  /*25d0*/  FSETP.GT.AND P3, PT, R6, -127, PT ;  /* 0xc2fe00000600780b */ /* 0x001fc40003f64000 */
[----:B------:R-:W-:Y:S02]  /*25e0*/  FSETP.NAN.AND P4, PT, R6, R6, PT ;  /* 0x000000060600720b */ /* 0x000fe40003f88000 */
[----:B--2---:R-:W-:-:S09]  /*25f0*/  FSETP.GT.AND P1, PT, R8, -127, PT ;  /* 0xc2fe00000800780b */ /* 0x004fd20003f24000 */
[----:B------:R-:W-:Y:S02]  /*2600*/  @!P3 FSEL R6, R6, -127, P4 ;  /* 0xc2fe00000606b808 */ /* 0x000fe40002000000 */
[----:B------:R-:W-:Y:S02]  /*2610*/  FSETP.NAN.AND P3, PT, R8, R8, PT ;  /* 0x000000080800720b */ /* 0x000fe40003f68000 */
[----:B------:R-:W0:Y:S01]  /*2620*/  F2I.S16.TRUNC.NTZ R9, R6 ;  /* 0x0000000600097305 */ /* 0x000e22000020e900 */
[----:B------:R-:W-:Y:S02]  /*2630*/  FSETP.GEU.AND P5, PT, R6, 127, PT ;  /* 0x42fe00000600780b */ /* 0x000fe40003fae000 */
[----:B------:R-:W-:-:S05]  /*2640*/  @!P1 FSEL R8, R8, -127, P3 ;  /* 0xc2fe000008089808 */ /* 0x000fca0001800000 */
[----:B------:R-:W2:Y:S01]  /*2650*/  F2I.S16.TRUNC.NTZ R7, R8 ;  /* 0x0000000800077305 */ /* 0x000ea2000020e900 */
[----:B------:R-:W-:Y:S02]  /*2660*/  FSETP.GEU.AND P4, PT, R8, 127, PT ;  /* 0x42fe00000800780b */ /* 0x000fe40003f8e000 */
[----:B------:R-:W-:Y:S02]  /*2670*/  FSETP.NAN.AND P3, PT, R6, R6, PT ;  /* 0x000000060600720b */ /* 0x000fe40003f68000 */
[----:B------:R-:W-:Y:S02]  /*2680*/  FSETP.NAN.AND P1, PT, R8, R8, PT ;  /* 0x000000080800720b */ /* 0x000fe40003f28000 */
[----:B0-----:R-:W-:Y:S02]  /*2690*/  @P5 SEL R9, R9, 0x7f, P3 ;  /* 0x0000007f09095807 */ /* 0x001fe40001800000 */
[----:B------:R-:W-:Y:S02]  /*26a0*/  IADD3 R2, P3, R10, c[0x0][0x1c0], RZ ;  /* 0x000070000a027a10 */ /* 0x000fe40007f7e0ff */
[----:B-1----:R-:W-:-:S03]  /*26b0*/  LOP3.LUT R12, R9, 0xff, RZ, 0xc0, !PT ;  /* 0x000000ff090c7812 */ /* 0x002fc600078ec0ff */
[----:B--2---:R-:W-:Y:S02]  /*26c0*/  @P4 SEL R7, R7, 0x7f, P1 ;  /* 0x0000007f07074807 */ /* 0x004fe40000800000 */
[----:B------:R-:W-:-:S03]  /*26d0*/  LEA.HI.X.SX32 R3, R10, c[0x0][0x1c4], 0x1, P3 ;  /* 0x000071000a037a11 */ /* 0x000fc600018f0eff */
[----:B------:R-:W-:-:S05]  /*26e0*/  IMAD R7, R7, 0x100, R12 ;  /* 0x0000010007077824 */ /* 0x000fca00078e020c */
[----:B------:R0:W-:Y:S01]  /*26f0*/  @!P2 STG.E.U16 [R2.64], R7 ;  /* 0x000000070200a986 */ /* 0x0001e2000c101504 */
[----:B------:R-:W-:Y:S01]  /*2700*/  MOV R6, RZ ;  /* 0x000000ff00067202 */ /* 0x000fe20000000f00 */
[----:B------:R-:W-:Y:S05]  /*2710*/  @!P0 BRA `(.L_x_1) ;  /* 0x0000001000008947 */ /* 0x000fea0003800000 */
[----:B------:R1:W5:Y:S02]  /*2720*/  LDG.E.EF R6, [R4.64] ;  /* 0x0000000404067981 */ /* 0x000364000c0e1900 */
.L_x_1:
[----:B------:R-:W-:Y:S05]  /*2730*/  BSYNC B0 ;  /* 0x0000000000007941 */ /* 0x000fea0003800000 */
.L_x_0:
[C---:B0----5:R-:W-:Y:S01]  /*2740*/  PRMT R2, R6.reuse, 0x7632, R2 ;  /* 0x0000763206027816 */ /* 0x061fe20000000002 */
[----:B------:R-:W-:-:S04]  /*2750*/  IMAD.U32 R3, R6, 0x10000, RZ ;  /* 0x0001000006037824 */ /* 0x000fc800078e00ff */
[----:B------:R-:W-:Y:S01]  /*2760*/  FMUL R3, R0, R3 ;  /* 0x0000000300037220 */ /* 0x000fe20000400000 */
[----:B-1----:R-:W-:-:S03]  /*2770*/  IMAD.U32 R5, R2, 0x10000, RZ ;  /* 0x0001000002057824 */ /* 0x002fc600078e00ff */
[----:B------:R-:W0:Y:S01]  /*2780*/  FRND R4, R3 ;  /* 0x0000000300047307 */ /* 0x000e220000201000 */
[----:B------:R-:W-:-:S07]  /*2790*/  FMUL R5, R0, R5 ;  /* 0x0000000500057220 */ /* 0x000fce0000400000 */
[----:B------:R-:W1:Y:S01]  /*27a0*/  FRND R0, R5 ;  /* 0x0000000500007307 */ /* 0x000e620000201000 */
[C---:B0-----:R-:W-:Y:S02]  /*27b0*/  FSETP.GT.AND P2, PT, R4.reuse, -127, PT ;  /* 0xc2fe00000400780b */ /* 0x041fe40003f44000 */
[----:B------:R-:W-:Y:S02]  /*27c0*/  FSETP.NAN.AND P3, PT, R4, R4, PT ;  /* 0x000000040400720b */ /* 0x000fe40003f68000 */
[----:B-1----:R-:W-:-:S09]  /*27d0*/  FSETP.GT.AND P1, PT, R0, -127, PT ;  /* 0xc2fe00000000780b */ /* 0x002fd20003f24000 */
[----:B------:R-:W-:Y:S02]  /*27e0*/  @!P2 FSEL R4, R4, -127, P3 ;  /* 0xc2fe00000404a808 */ /* 0x000fe40001800000 */
[----:B------:R-:W-:Y:S02]  /*27f0*/  FSETP.NAN.AND P2, PT, R0, R0, PT ;  /* 0x000000000000720b */ /* 0x000fe40003f48000 */
[----:B------:R-:W0:Y:S01]  /*2800*/  F2I.S16.TRUNC.NTZ R7, R4 ;  /* 0x0000000400077305 */ /* 0x000e22000020e900 */
[----:B------:R-:W-:Y:S02]  /*2810*/  FSETP.GEU.AND P4, PT, R4, 127, PT ;  /* 0x42fe00000400780b */ /* 0x000fe40003f8e000 */
[----:B------:R-:W-:Y:S02]  /*2820*/  @!P1 FSEL R0, R0, -127, P2 ;  /* 0xc2fe000000009808 */ /* 0x000fe40001000000 */
[----:B------:R-:W-:-:S03]  /*2830*/  FSETP.NAN.AND P2, PT, R4, R4, PT ;  /* 0x000000040400720b */ /* 0x000fc60003f48000 */
[----:B------:R-:W1:Y:S01]  /*2840*/  F2I.S16.TRUNC.NTZ R6, R0 ;  /* 0x0000000000067305 */ /* 0x000e62000020e900 */
[C---:B------:R-:W-:Y:S02]  /*2850*/  FSETP.GEU.AND P3, PT, R0.reuse, 127, PT ;  /* 0x42fe00000000780b */ /* 0x040fe40003f6e000 */
[----:B------:R-:W-:-:S03]  /*2860*/  FSETP.NAN.AND P1, PT, R0, R0, PT ;  /* 0x000000000000720b */ /* 0x000fc60003f28000 */
[----:B0-----:R-:W-:Y:S02]  /*2870*/  @P4 SEL R7, R7, 0x7f, P2 ;  /* 0x0000007f07074807 */ /* 0x001fe40001000000 */
[C---:B------:R-:W-:Y:S02]  /*2880*/  IADD3 R2, P2, R16.reuse, c[0x0][0x1c0], RZ ;  /* 0x0000700010027a10 */ /* 0x040fe40007f5e0ff */
[----:B------:R-:W-:Y:S02]  /*2890*/  LOP3.LUT R7, R7, 0xff, RZ, 0xc0, !PT ;  /* 0x000000ff07077812 */ /* 0x000fe400078ec0ff */
[----:B------:R-:W-:Y:S02]  /*28a0*/  LEA.HI.X.SX32 R3, R16, c[0x0][0x1c4], 0x1, P2 ;  /* 0x0000710010037a11 */ /* 0x000fe400010f0eff */
[----:B-1----:R-:W-:-:S05]  /*28b0*/  @P3 SEL R6, R6, 0x7f, P1 ;  /* 0x0000007f06063807 */ /* 0x002fca0000800000 */
[----:B------:R-:W-:Y:S01]  /*28c0*/  IMAD R7, R6, 0x100, R7 ;  /* 0x0000010006077824 */ /* 0x000fe200078e0207 */
[----:B------:R-:W-:Y:S06]  /*28d0*/  @!P0 EXIT ;  /* 0x000000000000894d */ /* 0x000fec0003800000 */
[----:B------:R-:W-:Y:S01]  /*28e0*/  STG.E.U16 [R2.64], R7 ;  /* 0x0000000702007986 */ /* 0x000fe2000c101504 */
[----:B------:R-:W-:Y:S05]  /*28f0*/  EXIT ;  /* 0x000000000000794d */ /* 0x000fea0003800000 */
.L_x_2:
[----:B------:R-:W-:-:S00]  /*2900*/  BRA `(.L_x_2) ;  /* 0xfffffff000007947 */ /* 0x000fc0000383ffff */
[----:B------:R-:W-:-:S00]  /*2910*/  NOP ;  /* 0x0000000000007918 */ /* 0x000fc00000000000 */
        /* <DEDUP_REMOVED lines=14> */
.L_x_3:


//--------------------- .nv.global.init           --------------------------
	.section	.nv.global.init,"aw",@progbits
.nv.global.init:
	.type		_$_str,@object
	.size		_$_str,(.L_0 - _$_str)
_$_str:
        /*0000*/ 	.byte	0x5f, 0x5f, 0x43, 0x55, 0x44, 0x41, 0x5f, 0x46, 0x54, 0x5a, 0x00
.L_0:


//--------------------- .nv.shared.triton_red_fused__to_copy_add_amax_amin_clamp_mul_native_layer_norm_reciprocal_12 --------------------------
	.section	.nv.shared.triton_red_fused__to_copy_add_amax_amin_clamp_mul_native_layer_norm_reciprocal_12,"aw",@nobits
	.sectionflags	@""
	.align	16
